	.target	sm_90a

	.elftype	@"ET_EXEC"


//--------------------- .note.nv.tkinfo           --------------------------
	.section	.note.nv.tkinfo,"",@"SHT_NOTE"
	.sectionflags	@"SHF_NOTE_NV_TKINFO"
	.tkinfo
        /*0018*/ 	.word	0x00000002
        /*0030*/ 	.string	""
        /*0030*/ 	.string	"ptxas"
        /*0030*/ 	.string	"Cuda compilation tools, release 13.0, V13.0.88"
        /*0030*/ 	.string	"Build cuda_13.0.r13.0/compiler.36424714_0"
        /*0030*/ 	.string	"-arch sm_90a -m 64 "



//--------------------- .note.nv.cuinfo           --------------------------
	.section	.note.nv.cuinfo,"",@"SHT_NOTE"
	.sectionflags	@"SHF_NOTE_NV_CUINFO"
        /*0018*/ 	.short	0x0002
        /*001a*/ 	.short	0x005a
        /*001c*/ 	.short	0x0082
	.zero		2


//--------------------- .nv.info                  --------------------------
	.section	.nv.info,"",@"SHT_CUDA_INFO"
	.align	4


	//----- nvinfo : EIATTR_REGCOUNT
	.align		4
        /*0000*/ 	.byte	0x04, 0x2f
        /*0002*/ 	.short	(.L_15 - .L_14)
	.align		4
.L_14:
        /*0004*/ 	.word	index@(_ZN7cutlass13device_kernelINS_4gemm6kernel13GemmUniversalIN4cute5tupleIJiiiiEEENS1_10collective13CollectiveMmaINS1_34MainloopSm90TmaGmmaWarpSpecializedILi9ENS5_IJNS4_1CILi2EEENSA_ILi1EEESC_EEENS1_35KernelTmaWarpSpecializedCooperativeEEENS5_IJNSA_ILi128EEENSA_ILi64EEESH_EEENS_6half_tENS5_IJlSC_lEEESJ_SK_NS4_8TiledMMAINS4_8MMA_AtomIJNS4_4SM904GMMA25MMA_64x64x16_F32F16F16_SSILNSO_5MajorE0ELSQ_0ELNSO_7ScaleInE1ELSR_1EEEEEENS4_6LayoutISD_NS5_IJSC_NSA_ILi0EEESV_EEEEENS5_IJNS4_10UnderscoreESY_SY_EEEEENS4_13SM90_TMA_LOADENS4_14ComposedLayoutINS4_7SwizzleILi3ELi4ELi3EEENS4_18smem_ptr_flag_bitsILi16EEENSU_INS5_IJNSA_ILi8EEESH_EEENS5_IJSH_SC_EEEEEEEvNS4_8identityENS4_23SM90_TMA_LOAD_MULTICASTES1B_vS1C_EENS_8epilogue10collective6detail29Sm90TmaWarpSpecializedAdapterINS1G_15DefaultEpilogueISJ_SK_SK_NS1F_6thread17LinearCombinationISJ_Li1EffLNS1K_9ScaleType4KindE0ELNS_15FloatRoundStyleE2ESJ_EENS1_15EpilogueDefaultEEEEEvvEEEEvNT_6ParamsE)
        /*0008*/ 	.word	0x000000a8


	//----- nvinfo : EIATTR_FRAME_SIZE
	.align		4
.L_15:
        /*000c*/ 	.byte	0x04, 0x11
        /*000e*/ 	.short	(.L_17 - .L_16)
	.align		4
.L_16:
        /*0010*/ 	.word	index@(_ZN7cutlass13device_kernelINS_4gemm6kernel13GemmUniversalIN4cute5tupleIJiiiiEEENS1_10collective13CollectiveMmaINS1_34MainloopSm90TmaGmmaWarpSpecializedILi9ENS5_IJNS4_1CILi2EEENSA_ILi1EEESC_EEENS1_35KernelTmaWarpSpecializedCooperativeEEENS5_IJNSA_ILi128EEENSA_ILi64EEESH_EEENS_6half_tENS5_IJlSC_lEEESJ_SK_NS4_8TiledMMAINS4_8MMA_AtomIJNS4_4SM904GMMA25MMA_64x64x16_F32F16F16_SSILNSO_5MajorE0ELSQ_0ELNSO_7ScaleInE1ELSR_1EEEEEENS4_6LayoutISD_NS5_IJSC_NSA_ILi0EEESV_EEEEENS5_IJNS4_10UnderscoreESY_SY_EEEEENS4_13SM90_TMA_LOADENS4_14ComposedLayoutINS4_7SwizzleILi3ELi4ELi3EEENS4_18smem_ptr_flag_bitsILi16EEENSU_INS5_IJNSA_ILi8EEESH_EEENS5_IJSH_SC_EEEEEEEvNS4_8identityENS4_23SM90_TMA_LOAD_MULTICASTES1B_vS1C_EENS_8epilogue10collective6detail29Sm90TmaWarpSpecializedAdapterINS1G_15DefaultEpilogueISJ_SK_SK_NS1F_6thread17LinearCombinationISJ_Li1EffLNS1K_9ScaleType4KindE0ELNS_15FloatRoundStyleE2ESJ_EENS1_15EpilogueDefaultEEEEEvvEEEEvNT_6ParamsE)
        /*0014*/ 	.word	0x00000000


	//----- nvinfo : EIATTR_MIN_STACK_SIZE
	.align		4
.L_17:
        /*0018*/ 	.byte	0x04, 0x12
        /*001a*/ 	.short	(.L_19 - .L_18)
	.align		4
.L_18:
        /*001c*/ 	.word	index@(_ZN7cutlass13device_kernelINS_4gemm6kernel13GemmUniversalIN4cute5tupleIJiiiiEEENS1_10collective13CollectiveMmaINS1_34MainloopSm90TmaGmmaWarpSpecializedILi9ENS5_IJNS4_1CILi2EEENSA_ILi1EEESC_EEENS1_35KernelTmaWarpSpecializedCooperativeEEENS5_IJNSA_ILi128EEENSA_ILi64EEESH_EEENS_6half_tENS5_IJlSC_lEEESJ_SK_NS4_8TiledMMAINS4_8MMA_AtomIJNS4_4SM904GMMA25MMA_64x64x16_F32F16F16_SSILNSO_5MajorE0ELSQ_0ELNSO_7ScaleInE1ELSR_1EEEEEENS4_6LayoutISD_NS5_IJSC_NSA_ILi0EEESV_EEEEENS5_IJNS4_10UnderscoreESY_SY_EEEEENS4_13SM90_TMA_LOADENS4_14ComposedLayoutINS4_7SwizzleILi3ELi4ELi3EEENS4_18smem_ptr_flag_bitsILi16EEENSU_INS5_IJNSA_ILi8EEESH_EEENS5_IJSH_SC_EEEEEEEvNS4_8identityENS4_23SM90_TMA_LOAD_MULTICASTES1B_vS1C_EENS_8epilogue10collective6detail29Sm90TmaWarpSpecializedAdapterINS1G_15DefaultEpilogueISJ_SK_SK_NS1F_6thread17LinearCombinationISJ_Li1EffLNS1K_9ScaleType4KindE0ELNS_15FloatRoundStyleE2ESJ_EENS1_15EpilogueDefaultEEEEEvvEEEEvNT_6ParamsE)
        /*0020*/ 	.word	0x00000000
.L_19:


//--------------------- .nv.compat                --------------------------
	.section	.nv.compat,"",@"SHT_CUDA_COMPAT_INFO"
	.align	4
        /*0000*/ 	.byte	0x02, 0x09, 0x01, 0x00, 0x02, 0x02, 0x04, 0x00, 0x02, 0x05, 0x05, 0x00, 0x03, 0x07, 0x01, 0x01
        /*0010*/ 	.byte	0x02, 0x03, 0x01, 0x00, 0x02, 0x06, 0x01, 0x00, 0x04, 0x0b, 0x08, 0x00, 0x00, 0x00, 0x00, 0x00
        /*0020*/ 	.byte	0x00, 0x00, 0x00, 0x00


//--------------------- .nv.info._ZN7cutlass13device_kernelINS_4gemm6kernel13GemmUniversalIN4cute5tupleIJiiiiEEENS1_10collective13CollectiveMmaINS1_34MainloopSm90TmaGmmaWarpSpecializedILi9ENS5_IJNS4_1CILi2EEENSA_ILi1EEESC_EEENS1_35KernelTmaWarpSpecializedCooperativeEEENS5_IJNSA_ILi128EEENSA_ILi64EEESH_EEENS_6half_tENS5_IJlSC_lEEESJ_SK_NS4_8TiledMMAINS4_8MMA_AtomIJNS4_4SM904GMMA25MMA_64x64x16_F32F16F16_SSILNSO_5MajorE0ELSQ_0ELNSO_7ScaleInE1ELSR_1EEEEEENS4_6LayoutISD_NS5_IJSC_NSA_ILi0EEESV_EEEEENS5_IJNS4_10UnderscoreESY_SY_EEEEENS4_13SM90_TMA_LOADENS4_14ComposedLayoutINS4_7SwizzleILi3ELi4ELi3EEENS4_18smem_ptr_flag_bitsILi16EEENSU_INS5_IJNSA_ILi8EEESH_EEENS5_IJSH_SC_EEEEEEEvNS4_8identityENS4_23SM90_TMA_LOAD_MULTICASTES1B_vS1C_EENS_8epilogue10collective6detail29Sm90TmaWarpSpecializedAdapterINS1G_15DefaultEpilogueISJ_SK_SK_NS1F_6thread17LinearCombinationISJ_Li1EffLNS1K_9ScaleType4KindE0ELNS_15FloatRoundStyleE2ESJ_EENS1_15EpilogueDefaultEEEEEvvEEEEvNT_6ParamsE --------------------------
	.section	.nv.info._ZN7cutlass13device_kernelINS_4gemm6kernel13GemmUniversalIN4cute5tupleIJiiiiEEENS1_10collective13CollectiveMmaINS1_34MainloopSm90TmaGmmaWarpSpecializedILi9ENS5_IJNS4_1CILi2EEENSA_ILi1EEESC_EEENS1_35KernelTmaWarpSpecializedCooperativeEEENS5_IJNSA_ILi128EEENSA_ILi64EEESH_EEENS_6half_tENS5_IJlSC_lEEESJ_SK_NS4_8TiledMMAINS4_8MMA_AtomIJNS4_4SM904GMMA25MMA_64x64x16_F32F16F16_SSILNSO_5MajorE0ELSQ_0ELNSO_7ScaleInE1ELSR_1EEEEEENS4_6LayoutISD_NS5_IJSC_NSA_ILi0EEESV_EEEEENS5_IJNS4_10UnderscoreESY_SY_EEEEENS4_13SM90_TMA_LOADENS4_14ComposedLayoutINS4_7SwizzleILi3ELi4ELi3EEENS4_18smem_ptr_flag_bitsILi16EEENSU_INS5_IJNSA_ILi8EEESH_EEENS5_IJSH_SC_EEEEEEEvNS4_8identityENS4_23SM90_TMA_LOAD_MULTICASTES1B_vS1C_EENS_8epilogue10collective6detail29Sm90TmaWarpSpecializedAdapterINS1G_15DefaultEpilogueISJ_SK_SK_NS1F_6thread17LinearCombinationISJ_Li1EffLNS1K_9ScaleType4KindE0ELNS_15FloatRoundStyleE2ESJ_EENS1_15EpilogueDefaultEEEEEvvEEEEvNT_6ParamsE,"",@"SHT_CUDA_INFO"
	.sectionflags	@""
	.align	4


	//----- nvinfo : EIATTR_CUDA_API_VERSION
	.align		4
        /*0000*/ 	.byte	0x04, 0x37
        /*0002*/ 	.short	(.L_21 - .L_20)
.L_20:
        /*0004*/ 	.word	0x00000082


	//----- nvinfo : EIATTR_KPARAM_INFO
	.align		4
.L_21:
        /*0008*/ 	.byte	0x04, 0x17
        /*000a*/ 	.short	(.L_23 - .L_22)
.L_22:
        /*000c*/ 	.word	0x00000000
        /*0010*/ 	.short	0x0000
        /*0012*/ 	.short	0x0070
        /*0014*/ 	.byte	0x00, 0xf0, 0x01, 0x10


	//----- nvinfo : EIATTR_SPARSE_MMA_MASK
	.align		4
.L_23:
        /*0018*/ 	.byte	0x03, 0x50
        /*001a*/ 	.short	0x0000


	//----- nvinfo : EIATTR_MAXREG_COUNT
	.align		4
        /*001c*/ 	.byte	0x03, 0x1b
        /*001e*/ 	.short	0x00a8


	//----- nvinfo : EIATTR_NUM_BARRIERS
	.align		4
        /*0020*/ 	.byte	0x02, 0x4c
        /*0022*/ 	.byte	0x01
	.zero		1


	//----- nvinfo : EIATTR_EXTERNS
	.align		4
        /*0024*/ 	.byte	0x04, 0x0f
        /*0026*/ 	.short	(.L_25 - .L_24)


	//   ....[0]....
	.align		4
.L_24:
        /*0028*/ 	.word	index@(__assertfail)


	//----- nvinfo : EIATTR_MERCURY_ISA_VERSION
	.align		4
.L_25:
        /*002c*/ 	.byte	0x03, 0x5f
        /*002e*/ 	.short	0x0101


	//----- nvinfo : EIATTR_INT_WARP_WIDE_INSTR_OFFSETS
	.align		4
        /*0030*/ 	.byte	0x04, 0x31
        /*0032*/ 	.short	(.L_27 - .L_26)


	//   ....[0]....
.L_26:
        /*0034*/ 	.word	0x00000550


	//   ....[1]....
        /*0038*/ 	.word	0x00000580


	//   ....[2]....
        /*003c*/ 	.word	0x00000740


	//----- nvinfo : EIATTR_COOP_GROUP_MASK_REGIDS
	.align		4
.L_27:
        /*0040*/ 	.byte	0x04, 0x29
        /*0042*/ 	.short	(.L_29 - .L_28)


	//   ....[0]....
.L_28:
        /*0044*/ 	.word	0xffffffff


	//   ....[1]....
        /*0048*/ 	.word	0xffffffff


	//   ....[2]....
        /*004c*/ 	.word	0xffffffff


	//   ....[3]....
        /*0050*/ 	.word	0xffffffff


	//   ....[4]....
        /*0054*/ 	.word	0xffffffff


	//   ....[5]....
        /*0058*/ 	.word	0xffffffff


	//----- nvinfo : EIATTR_COOP_GROUP_INSTR_OFFSETS
	.align		4
.L_29:
        /*005c*/ 	.byte	0x04, 0x28
        /*005e*/ 	.short	(.L_31 - .L_30)


	//   ....[0]....
.L_30:
        /*0060*/ 	.word	0x00000060


	//   ....[1]....
        /*0064*/ 	.word	0x00000070


	//   ....[2]....
        /*0068*/ 	.word	0x00000130


	//   ....[3]....
        /*006c*/ 	.word	0x000003a0


	//   ....[4]....
        /*0070*/ 	.word	0x000008c0


	//   ....[5]....
        /*0074*/ 	.word	0x00001300


	//----- nvinfo : EIATTR_REG_RECONFIG
	.align		4
.L_31:
        /*0078*/ 	.byte	0x01, 0x54
	.zero		2


	//----- nvinfo : EIATTR_SYSCALL_OFFSETS
	.align		4
        /*007c*/ 	.byte	0x04, 0x46
        /*007e*/ 	.short	(.L_33 - .L_32)


	//   ....[0]....
.L_32:
        /*0080*/ 	.word	0x000014c0


	//----- nvinfo : EIATTR_MBARRIER_INSTR_OFFSETS
	.align		4
.L_33:
        /*0084*/ 	.byte	0x04, 0x39
        /*0086*/ 	.short	(.L_35 - .L_34)


	//   ....[0]....
.L_34:
        /*0088*/ 	.word	0x00000250
        /*008c*/ 	.word	0x000000ff
        /*0090*/ 	.word	0x00000000
        /*0094*/ 	.short	0x0100
        /*0096*/ 	.byte	0x08
	.zero		1


	//   ....[1]....
        /*0098*/ 	.word	0x00000260
        /*009c*/ 	.word	0x000000ff
        /*00a0*/ 	.word	0x00000048
        /*00a4*/ 	.short	0x0100
        /*00a6*/ 	.byte	0x08
	.zero		1


	//   ....[2]....
        /*00a8*/ 	.word	0x00000270
        /*00ac*/ 	.word	0x000000ff
        /*00b0*/ 	.word	0x00000008
        /*00b4*/ 	.short	0x0100
        /*00b6*/ 	.byte	0x08
	.zero		1


	//   ....[3]....
        /*00b8*/ 	.word	0x00000280
        /*00bc*/ 	.word	0x000000ff
        /*00c0*/ 	.word	0x00000050
        /*00c4*/ 	.short	0x0100
        /*00c6*/ 	.byte	0x08
	.zero		1


	//   ....[4]....
        /*00c8*/ 	.word	0x00000290
        /*00cc*/ 	.word	0x000000ff
        /*00d0*/ 	.word	0x00000010
        /*00d4*/ 	.short	0x0100
        /*00d6*/ 	.byte	0x08
	.zero		1


	//   ....[5]....
        /*00d8*/ 	.word	0x000002a0
        /*00dc*/ 	.word	0x000000ff
        /*00e0*/ 	.word	0x00000058
        /*00e4*/ 	.short	0x0100
        /*00e6*/ 	.byte	0x08
	.zero		1


	//   ....[6]....
        /*00e8*/ 	.word	0x000002b0
        /*00ec*/ 	.word	0x000000ff
        /*00f0*/ 	.word	0x00000018
        /*00f4*/ 	.short	0x0100
        /*00f6*/ 	.byte	0x08
	.zero		1


	//   ....[7]....
        /*00f8*/ 	.word	0x000002c0
        /*00fc*/ 	.word	0x000000ff
        /*0100*/ 	.word	0x00000060
        /*0104*/ 	.short	0x0100
        /*0106*/ 	.byte	0x08
	.zero		1


	//   ....[8]....
        /*0108*/ 	.word	0x000002d0
        /*010c*/ 	.word	0x000000ff
        /*0110*/ 	.word	0x00000020
        /*0114*/ 	.short	0x0100
        /*0116*/ 	.byte	0x08
	.zero		1


	//   ....[9]....
        /*0118*/ 	.word	0x000002e0
        /*011c*/ 	.word	0x000000ff
        /*0120*/ 	.word	0x00000068
        /*0124*/ 	.short	0x0100
        /*0126*/ 	.byte	0x08
	.zero		1


	//   ....[10]....
        /*0128*/ 	.word	0x000002f0
        /*012c*/ 	.word	0x000000ff
        /*0130*/ 	.word	0x00000028
        /*0134*/ 	.short	0x0100
        /*0136*/ 	.byte	0x08
	.zero		1


	//   ....[11]....
        /*0138*/ 	.word	0x00000300
        /*013c*/ 	.word	0x000000ff
        /*0140*/ 	.word	0x00000070
        /*0144*/ 	.short	0x0100
        /*0146*/ 	.byte	0x08
	.zero		1


	//   ....[12]....
        /*0148*/ 	.word	0x00000310
        /*014c*/ 	.word	0x000000ff
        /*0150*/ 	.word	0x00000030
        /*0154*/ 	.short	0x0100
        /*0156*/ 	.byte	0x08
	.zero		1


	//   ....[13]....
        /*0158*/ 	.word	0x00000320
        /*015c*/ 	.word	0x000000ff
        /*0160*/ 	.word	0x00000078
        /*0164*/ 	.short	0x0100
        /*0166*/ 	.byte	0x08
	.zero		1


	//   ....[14]....
        /*0168*/ 	.word	0x00000330
        /*016c*/ 	.word	0x000000ff
        /*0170*/ 	.word	0x00000038
        /*0174*/ 	.short	0x0100
        /*0176*/ 	.byte	0x08
	.zero		1


	//   ....[15]....
        /*0178*/ 	.word	0x00000340
        /*017c*/ 	.word	0x000000ff
        /*0180*/ 	.word	0x00000080
        /*0184*/ 	.short	0x0100
        /*0186*/ 	.byte	0x08
	.zero		1


	//   ....[16]....
        /*0188*/ 	.word	0x00000350
        /*018c*/ 	.word	0x000000ff
        /*0190*/ 	.word	0x00000040
        /*0194*/ 	.short	0x0100
        /*0196*/ 	.byte	0x08
	.zero		1


	//   ....[17]....
        /*0198*/ 	.word	0x00000360
        /*019c*/ 	.word	0x000000ff
        /*01a0*/ 	.word	0x00000088
        /*01a4*/ 	.short	0x0100
        /*01a6*/ 	.byte	0x08
	.zero		1


	//   ....[18]....
        /*01a8*/ 	.word	0x000007c0
        /*01ac*/ 	.word	0x000000ff
        /*01b0*/ 	.word	0x000000a0
        /*01b4*/ 	.short	0x0100
        /*01b6*/ 	.byte	0x06
	.zero		1


	//   ....[19]....
        /*01b8*/ 	.word	0x00000850
        /*01bc*/ 	.word	0x000000ff
        /*01c0*/ 	.word	0x000000a8
        /*01c4*/ 	.short	0x0100
        /*01c6*/ 	.byte	0x06
	.zero		1


	//   ....[20]....
        /*01c8*/ 	.word	0x00001580
        /*01cc*/ 	.word	0x00000003
        /*01d0*/ 	.word	0x00000000
        /*01d4*/ 	.short	0x010a
        /*01d6*/ 	.byte	0x3f
	.zero		1


	//   ....[21]....
        /*01d8*/ 	.word	0x000015c0
        /*01dc*/ 	.word	0x00000003
        /*01e0*/ 	.word	0x00000000
        /*01e4*/ 	.short	0x010a
        /*01e6*/ 	.byte	0x3f
	.zero		1


	//   ....[22]....
        /*01e8*/ 	.word	0x00001990
        /*01ec*/ 	.word	0x00000005
        /*01f0*/ 	.word	0x00000000
        /*01f4*/ 	.short	0x010a
        /*01f6*/ 	.byte	0x3f
	.zero		1


	//   ....[23]....
        /*01f8*/ 	.word	0x000019d0
        /*01fc*/ 	.word	0x00000005
        /*0200*/ 	.word	0x00000000
        /*0204*/ 	.short	0x010a
        /*0206*/ 	.byte	0x3f
	.zero		1


	//   ....[24]....
        /*0208*/ 	.word	0x00001c30
        /*020c*/ 	.word	0x00000005
        /*0210*/ 	.word	0x00000000
        /*0214*/ 	.short	0x0101
        /*0216*/ 	.byte	0x3f
	.zero		1


	//   ....[25]....
        /*0218*/ 	.word	0x00001e50
        /*021c*/ 	.word	0x00000003
        /*0220*/ 	.word	0x00000000
        /*0224*/ 	.short	0x0101
        /*0226*/ 	.byte	0x3f
	.zero		1


	//   ....[26]....
        /*0228*/ 	.word	0x00005360
        /*022c*/ 	.word	0x00000017
        /*0230*/ 	.word	0x00000048
        /*0234*/ 	.short	0x010a
        /*0236*/ 	.byte	0x3f
	.zero		1


	//   ....[27]....
        /*0238*/ 	.word	0x000056d0
        /*023c*/ 	.word	0x00000003
        /*0240*/ 	.word	0x000000a8
        /*0244*/ 	.short	0x0101
        /*0246*/ 	.byte	0x3f
	.zero		1


	//   ....[28]....
        /*0248*/ 	.word	0x00005e30
        /*024c*/ 	.word	0x00000007
        /*0250*/ 	.word	0x00000000
        /*0254*/ 	.short	0x010a
        /*0256*/ 	.byte	0x3f
	.zero		1


	//   ....[29]....
        /*0258*/ 	.word	0x00005eb0
        /*025c*/ 	.word	0x00000008
        /*0260*/ 	.word	0x00000000
        /*0264*/ 	.short	0x010a
        /*0266*/ 	.byte	0x3f
	.zero		1


	//   ....[30]....
        /*0268*/ 	.word	0x00005f40
        /*026c*/ 	.word	0x00000009
        /*0270*/ 	.word	0x00000000
        /*0274*/ 	.short	0x010a
        /*0276*/ 	.byte	0x3f
	.zero		1


	//   ....[31]....
        /*0278*/ 	.word	0x00005fd0
        /*027c*/ 	.word	0x00000008
        /*0280*/ 	.word	0x00000000
        /*0284*/ 	.short	0x010a
        /*0286*/ 	.byte	0x3f
	.zero		1


	//   ....[32]....
        /*0288*/ 	.word	0x00006060
        /*028c*/ 	.word	0x00000009
        /*0290*/ 	.word	0x00000000
        /*0294*/ 	.short	0x010a
        /*0296*/ 	.byte	0x3f
	.zero		1


	//   ....[33]....
        /*0298*/ 	.word	0x000060f0
        /*029c*/ 	.word	0x00000008
        /*02a0*/ 	.word	0x00000000
        /*02a4*/ 	.short	0x010a
        /*02a6*/ 	.byte	0x3f
	.zero		1


	//   ....[34]....
        /*02a8*/ 	.word	0x00006180
        /*02ac*/ 	.word	0x00000009
        /*02b0*/ 	.word	0x00000000
        /*02b4*/ 	.short	0x010a
        /*02b6*/ 	.byte	0x3f
	.zero		1


	//   ....[35]....
        /*02b8*/ 	.word	0x00006210
        /*02bc*/ 	.word	0x00000006
        /*02c0*/ 	.word	0x00000000
        /*02c4*/ 	.short	0x010a
        /*02c6*/ 	.byte	0x3f
	.zero		1


	//   ....[36]....
        /*02c8*/ 	.word	0x000062a0
        /*02cc*/ 	.word	0x00000003
        /*02d0*/ 	.word	0x00000000
        /*02d4*/ 	.short	0x010a
        /*02d6*/ 	.byte	0x3f
	.zero		1


	//   ....[37]....
        /*02d8*/ 	.word	0x00006300
        /*02dc*/ 	.word	0x00000003
        /*02e0*/ 	.word	0x00000000
        /*02e4*/ 	.short	0x010a
        /*02e6*/ 	.byte	0x3f
	.zero		1


	//   ....[38]....
        /*02e8*/ 	.word	0x00006350
        /*02ec*/ 	.word	0x00000005
        /*02f0*/ 	.word	0x00000000
        /*02f4*/ 	.short	0x010a
        /*02f6*/ 	.byte	0x3f
	.zero		1


	//   ....[39]....
        /*02f8*/ 	.word	0x00006420
        /*02fc*/ 	.word	0x00000017
        /*0300*/ 	.word	0x00000048
        /*0304*/ 	.short	0x010a
        /*0306*/ 	.byte	0x3f
	.zero		1


	//   ....[40]....
        /*0308*/ 	.word	0x000064f0
        /*030c*/ 	.word	0x00000007
        /*0310*/ 	.word	0x00000000
        /*0314*/ 	.short	0x010a
        /*0316*/ 	.byte	0x3f
	.zero		1


	//   ....[41]....
        /*0318*/ 	.word	0x00006540
        /*031c*/ 	.word	0x00000008
        /*0320*/ 	.word	0x00000000
        /*0324*/ 	.short	0x010a
        /*0326*/ 	.byte	0x3f
	.zero		1


	//   ....[42]....
        /*0328*/ 	.word	0x00006590
        /*032c*/ 	.word	0x00000009
        /*0330*/ 	.word	0x00000000
        /*0334*/ 	.short	0x010a
        /*0336*/ 	.byte	0x3f
	.zero		1


	//   ....[43]....
        /*0338*/ 	.word	0x000065e0
        /*033c*/ 	.word	0x00000008
        /*0340*/ 	.word	0x00000000
        /*0344*/ 	.short	0x010a
        /*0346*/ 	.byte	0x3f
	.zero		1


	//   ....[44]....
        /*0348*/ 	.word	0x00006630
        /*034c*/ 	.word	0x00000009
        /*0350*/ 	.word	0x00000000
        /*0354*/ 	.short	0x010a
        /*0356*/ 	.byte	0x3f
	.zero		1


	//   ....[45]....
        /*0358*/ 	.word	0x00006680
        /*035c*/ 	.word	0x00000008
        /*0360*/ 	.word	0x00000000
        /*0364*/ 	.short	0x010a
        /*0366*/ 	.byte	0x3f
	.zero		1


	//   ....[46]....
        /*0368*/ 	.word	0x000066d0
        /*036c*/ 	.word	0x00000009
        /*0370*/ 	.word	0x00000000
        /*0374*/ 	.short	0x010a
        /*0376*/ 	.byte	0x3f
	.zero		1


	//   ....[47]....
        /*0378*/ 	.word	0x00006720
        /*037c*/ 	.word	0x00000006
        /*0380*/ 	.word	0x00000000
        /*0384*/ 	.short	0x010a
        /*0386*/ 	.byte	0x3f
	.zero		1


	//----- nvinfo : EIATTR_NUM_MBARRIERS
	.align		4
.L_35:
        /*0388*/ 	.byte	0x03, 0x38
        /*038a*/ 	.short	0x0014


	//----- nvinfo : EIATTR_EXIT_INSTR_OFFSETS
	.align		4
        /*038c*/ 	.byte	0x04, 0x1c
        /*038e*/ 	.short	(.L_37 - .L_36)


	//   ....[0]....
.L_36:
        /*0390*/ 	.word	0x00000a20


	//   ....[1]....
        /*0394*/ 	.word	0x00001230


	//   ....[2]....
        /*0398*/ 	.word	0x00004a70


	//   ....[3]....
        /*039c*/ 	.word	0x00004fd0


	//   ....[4]....
        /*03a0*/ 	.word	0x000062f0


	//----- nvinfo : EIATTR_MAX_THREADS
	.align		4
.L_37:
        /*03a4*/ 	.byte	0x04, 0x05
        /*03a6*/ 	.short	(.L_39 - .L_38)
.L_38:
        /*03a8*/ 	.word	0x00000180
        /*03ac*/ 	.word	0x00000001
        /*03b0*/ 	.word	0x00000001


	//----- nvinfo : EIATTR_CRS_STACK_SIZE
	.align		4
.L_39:
        /*03b4*/ 	.byte	0x04, 0x1e
        /*03b6*/ 	.short	(.L_41 - .L_40)
.L_40:
        /*03b8*/ 	.word	0x00000000


	//----- nvinfo : EIATTR_CBANK_PARAM_SIZE
	.align		4
.L_41:
        /*03bc*/ 	.byte	0x03, 0x19
        /*03be*/ 	.short	0x0470


	//----- nvinfo : EIATTR_PARAM_CBANK
	.align		4
        /*03c0*/ 	.byte	0x04, 0x0a
        /*03c2*/ 	.short	(.L_43 - .L_42)
	.align		4
.L_42:
        /*03c4*/ 	.word	index@(.nv.constant0._ZN7cutlass13device_kernelINS_4gemm6kernel13GemmUniversalIN4cute5tupleIJiiiiEEENS1_10collective13CollectiveMmaINS1_34MainloopSm90TmaGmmaWarpSpecializedILi9ENS5_IJNS4_1CILi2EEENSA_ILi1EEESC_EEENS1_35KernelTmaWarpSpecializedCooperativeEEENS5_IJNSA_ILi128EEENSA_ILi64EEESH_EEENS_6half_tENS5_IJlSC_lEEESJ_SK_NS4_8TiledMMAINS4_8MMA_AtomIJNS4_4SM904GMMA25MMA_64x64x16_F32F16F16_SSILNSO_5MajorE0ELSQ_0ELNSO_7ScaleInE1ELSR_1EEEEEENS4_6LayoutISD_NS5_IJSC_NSA_ILi0EEESV_EEEEENS5_IJNS4_10UnderscoreESY_SY_EEEEENS4_13SM90_TMA_LOADENS4_14ComposedLayoutINS4_7SwizzleILi3ELi4ELi3EEENS4_18smem_ptr_flag_bitsILi16EEENSU_INS5_IJNSA_ILi8EEESH_EEENS5_IJSH_SC_EEEEEEEvNS4_8identityENS4_23SM90_TMA_LOAD_MULTICASTES1B_vS1C_EENS_8epilogue10collective6detail29Sm90TmaWarpSpecializedAdapterINS1G_15DefaultEpilogueISJ_SK_SK_NS1F_6thread17LinearCombinationISJ_Li1EffLNS1K_9ScaleType4KindE0ELNS_15FloatRoundStyleE2ESJ_EENS1_15EpilogueDefaultEEEEEvvEEEEvNT_6ParamsE)
        /*03c8*/ 	.short	0x0210
        /*03ca*/ 	.short	0x0470


	//----- nvinfo : EIATTR_SW_WAR
	.align		4
.L_43:
        /*03cc*/ 	.byte	0x04, 0x36
        /*03ce*/ 	.short	(.L_45 - .L_44)
.L_44:
        /*03d0*/ 	.word	0x00000008
.L_45:


//--------------------- .nv.callgraph             --------------------------
	.section	.nv.callgraph,"",@"SHT_CUDA_CALLGRAPH"
	.align	4
	.sectionentsize	8
	.align		4
        /*0000*/ 	.word	0x00000000
	.align		4
        /*0004*/ 	.word	0xffffffff
	.align		4
        /*0008*/ 	.word	index@(_ZN7cutlass13device_kernelINS_4gemm6kernel13GemmUniversalIN4cute5tupleIJiiiiEEENS1_10collective13CollectiveMmaINS1_34MainloopSm90TmaGmmaWarpSpecializedILi9ENS5_IJNS4_1CILi2EEENSA_ILi1EEESC_EEENS1_35KernelTmaWarpSpecializedCooperativeEEENS5_IJNSA_ILi128EEENSA_ILi64EEESH_EEENS_6half_tENS5_IJlSC_lEEESJ_SK_NS4_8TiledMMAINS4_8MMA_AtomIJNS4_4SM904GMMA25MMA_64x64x16_F32F16F16_SSILNSO_5MajorE0ELSQ_0ELNSO_7ScaleInE1ELSR_1EEEEEENS4_6LayoutISD_NS5_IJSC_NSA_ILi0EEESV_EEEEENS5_IJNS4_10UnderscoreESY_SY_EEEEENS4_13SM90_TMA_LOADENS4_14ComposedLayoutINS4_7SwizzleILi3ELi4ELi3EEENS4_18smem_ptr_flag_bitsILi16EEENSU_INS5_IJNSA_ILi8EEESH_EEENS5_IJSH_SC_EEEEEEEvNS4_8identityENS4_23SM90_TMA_LOAD_MULTICASTES1B_vS1C_EENS_8epilogue10collective6detail29Sm90TmaWarpSpecializedAdapterINS1G_15DefaultEpilogueISJ_SK_SK_NS1F_6thread17LinearCombinationISJ_Li1EffLNS1K_9ScaleType4KindE0ELNS_15FloatRoundStyleE2ESJ_EENS1_15EpilogueDefaultEEEEEvvEEEEvNT_6ParamsE)
	.align		4
        /*000c*/ 	.word	index@(__assertfail)
	.align		4
        /*0010*/ 	.word	0x00000000
	.align		4
        /*0014*/ 	.word	0xfffffffe
	.align		4
        /*0018*/ 	.word	0x00000000
	.align		4
        /*001c*/ 	.word	0xfffffffd
	.align		4
        /*0020*/ 	.word	0x00000000
	.align		4
        /*0024*/ 	.word	0xfffffffc


//--------------------- .nv.constant4             --------------------------
	.section	.nv.constant4,"a",@progbits
	.align	8
	.align		8
.nv.constant4:
        /*0000*/ 	.dword	__assertfail
	.align		8
        /*0008*/ 	.dword	__unnamed_1
	.align		8
        /*0010*/ 	.dword	_ZN40_INTERNAL_f6ea33f4_4_k_cu_fa2760dd_284734cuda3std3__45__cpo5beginE
	.align		8
        /*0018*/ 	.dword	_ZN40_INTERNAL_f6ea33f4_4_k_cu_fa2760dd_284734cuda3std3__45__cpo3endE
	.align		8
        /*0020*/ 	.dword	_ZN40_INTERNAL_f6ea33f4_4_k_cu_fa2760dd_284734cuda3std3__45__cpo6cbeginE
	.align		8
        /*0028*/ 	.dword	_ZN40_INTERNAL_f6ea33f4_4_k_cu_fa2760dd_284734cuda3std3__45__cpo4cendE
	.align		8
        /*0030*/ 	.dword	_ZN40_INTERNAL_f6ea33f4_4_k_cu_fa2760dd_284734cuda3std3__442_GLOBAL__N__f6ea33f4_4_k_cu_fa2760dd_284736ignoreE
	.align		8
        /*0038*/ 	.dword	_ZN40_INTERNAL_f6ea33f4_4_k_cu_fa2760dd_284734cuda3std3__419piecewise_constructE
	.align		8
        /*0040*/ 	.dword	_ZN40_INTERNAL_f6ea33f4_4_k_cu_fa2760dd_284734cuda3std3__48in_placeE
	.align		8
        /*0048*/ 	.dword	_ZN40_INTERNAL_f6ea33f4_4_k_cu_fa2760dd_284734cuda3std6ranges3__45__cpo4swapE
	.align		8
        /*0050*/ 	.dword	_ZN40_INTERNAL_f6ea33f4_4_k_cu_fa2760dd_284734cuda3std6ranges3__45__cpo9iter_moveE
	.align		8
        /*0058*/ 	.dword	_ZN40_INTERNAL_f6ea33f4_4_k_cu_fa2760dd_284734cute7productE
	.align		8
        /*0060*/ 	.dword	_ZN40_INTERNAL_f6ea33f4_4_k_cu_fa2760dd_284734cute1_E
	.align		8
        /*0068*/ 	.dword	$str$22
	.align		8
        /*0070*/ 	.dword	$str$23


//--------------------- .text._ZN7cutlass13device_kernelINS_4gemm6kernel13GemmUniversalIN4cute5tupleIJiiiiEEENS1_10collective13CollectiveMmaINS1_34MainloopSm90TmaGmmaWarpSpecializedILi9ENS5_IJNS4_1CILi2EEENSA_ILi1EEESC_EEENS1_35KernelTmaWarpSpecializedCooperativeEEENS5_IJNSA_ILi128EEENSA_ILi64EEESH_EEENS_6half_tENS5_IJlSC_lEEESJ_SK_NS4_8TiledMMAINS4_8MMA_AtomIJNS4_4SM904GMMA25MMA_64x64x16_F32F16F16_SSILNSO_5MajorE0ELSQ_0ELNSO_7ScaleInE1ELSR_1EEEEEENS4_6LayoutISD_NS5_IJSC_NSA_ILi0EEESV_EEEEENS5_IJNS4_10UnderscoreESY_SY_EEEEENS4_13SM90_TMA_LOADENS4_14ComposedLayoutINS4_7SwizzleILi3ELi4ELi3EEENS4_18smem_ptr_flag_bitsILi16EEENSU_INS5_IJNSA_ILi8EEESH_EEENS5_IJSH_SC_EEEEEEEvNS4_8identityENS4_23SM90_TMA_LOAD_MULTICASTES1B_vS1C_EENS_8epilogue10collective6detail29Sm90TmaWarpSpecializedAdapterINS1G_15DefaultEpilogueISJ_SK_SK_NS1F_6thread17LinearCombinationISJ_Li1EffLNS1K_9ScaleType4KindE0ELNS_15FloatRoundStyleE2ESJ_EENS1_15EpilogueDefaultEEEEEvvEEEEvNT_6ParamsE --------------------------
	.section	.text._ZN7cutlass13device_kernelINS_4gemm6kernel13GemmUniversalIN4cute5tupleIJiiiiEEENS1_10collective13CollectiveMmaINS1_34MainloopSm90TmaGmmaWarpSpecializedILi9ENS5_IJNS4_1CILi2EEENSA_ILi1EEESC_EEENS1_35KernelTmaWarpSpecializedCooperativeEEENS5_IJNSA_ILi128EEENSA_ILi64EEESH_EEENS_6half_tENS5_IJlSC_lEEESJ_SK_NS4_8TiledMMAINS4_8MMA_AtomIJNS4_4SM904GMMA25MMA_64x64x16_F32F16F16_SSILNSO_5MajorE0ELSQ_0ELNSO_7ScaleInE1ELSR_1EEEEEENS4_6LayoutISD_NS5_IJSC_NSA_ILi0EEESV_EEEEENS5_IJNS4_10UnderscoreESY_SY_EEEEENS4_13SM90_TMA_LOADENS4_14ComposedLayoutINS4_7SwizzleILi3ELi4ELi3EEENS4_18smem_ptr_flag_bitsILi16EEENSU_INS5_IJNSA_ILi8EEESH_EEENS5_IJSH_SC_EEEEEEEvNS4_8identityENS4_23SM90_TMA_LOAD_MULTICASTES1B_vS1C_EENS_8epilogue10collective6detail29Sm90TmaWarpSpecializedAdapterINS1G_15DefaultEpilogueISJ_SK_SK_NS1F_6thread17LinearCombinationISJ_Li1EffLNS1K_9ScaleType4KindE0ELNS_15FloatRoundStyleE2ESJ_EENS1_15EpilogueDefaultEEEEEvvEEEEvNT_6ParamsE,"ax",@progbits
	.align	128
.text._ZN7cutlass13device_kernelINS_4gemm6kernel13GemmUniversalIN4cute5tupleIJiiiiEEENS1_10collective13CollectiveMmaINS1_34MainloopSm90TmaGmmaWarpSpecializedILi9ENS5_IJNS4_1CILi2EEENSA_ILi1EEESC_EEENS1_35KernelTmaWarpSpecializedCooperativeEEENS5_IJNSA_ILi128EEENSA_ILi64EEESH_EEENS_6half_tENS5_IJlSC_lEEESJ_SK_NS4_8TiledMMAINS4_8MMA_AtomIJNS4_4SM904GMMA25MMA_64x64x16_F32F16F16_SSILNSO_5MajorE0ELSQ_0ELNSO_7ScaleInE1ELSR_1EEEEEENS4_6LayoutISD_NS5_IJSC_NSA_ILi0EEESV_EEEEENS5_IJNS4_10UnderscoreESY_SY_EEEEENS4_13SM90_TMA_LOADENS4_14ComposedLayoutINS4_7SwizzleILi3ELi4ELi3EEENS4_18smem_ptr_flag_bitsILi16EEENSU_INS5_IJNSA_ILi8EEESH_EEENS5_IJSH_SC_EEEEEEEvNS4_8identityENS4_23SM90_TMA_LOAD_MULTICASTES1B_vS1C_EENS_8epilogue10collective6detail29Sm90TmaWarpSpecializedAdapterINS1G_15DefaultEpilogueISJ_SK_SK_NS1F_6thread17LinearCombinationISJ_Li1EffLNS1K_9ScaleType4KindE0ELNS_15FloatRoundStyleE2ESJ_EENS1_15EpilogueDefaultEEEEEvvEEEEvNT_6ParamsE:
        .type           _ZN7cutlass13device_kernelINS_4gemm6kernel13GemmUniversalIN4cute5tupleIJiiiiEEENS1_10collective13CollectiveMmaINS1_34MainloopSm90TmaGmmaWarpSpecializedILi9ENS5_IJNS4_1CILi2EEENSA_ILi1EEESC_EEENS1_35KernelTmaWarpSpecializedCooperativeEEENS5_IJNSA_ILi128EEENSA_ILi64EEESH_EEENS_6half_tENS5_IJlSC_lEEESJ_SK_NS4_8TiledMMAINS4_8MMA_AtomIJNS4_4SM904GMMA25MMA_64x64x16_F32F16F16_SSILNSO_5MajorE0ELSQ_0ELNSO_7ScaleInE1ELSR_1EEEEEENS4_6LayoutISD_NS5_IJSC_NSA_ILi0EEESV_EEEEENS5_IJNS4_10UnderscoreESY_SY_EEEEENS4_13SM90_TMA_LOADENS4_14ComposedLayoutINS4_7SwizzleILi3ELi4ELi3EEENS4_18smem_ptr_flag_bitsILi16EEENSU_INS5_IJNSA_ILi8EEESH_EEENS5_IJSH_SC_EEEEEEEvNS4_8identityENS4_23SM90_TMA_LOAD_MULTICASTES1B_vS1C_EENS_8epilogue10collective6detail29Sm90TmaWarpSpecializedAdapterINS1G_15DefaultEpilogueISJ_SK_SK_NS1F_6thread17LinearCombinationISJ_Li1EffLNS1K_9ScaleType4KindE0ELNS_15FloatRoundStyleE2ESJ_EENS1_15EpilogueDefaultEEEEEvvEEEEvNT_6ParamsE,@function
        .size           _ZN7cutlass13device_kernelINS_4gemm6kernel13GemmUniversalIN4cute5tupleIJiiiiEEENS1_10collective13CollectiveMmaINS1_34MainloopSm90TmaGmmaWarpSpecializedILi9ENS5_IJNS4_1CILi2EEENSA_ILi1EEESC_EEENS1_35KernelTmaWarpSpecializedCooperativeEEENS5_IJNSA_ILi128EEENSA_ILi64EEESH_EEENS_6half_tENS5_IJlSC_lEEESJ_SK_NS4_8TiledMMAINS4_8MMA_AtomIJNS4_4SM904GMMA25MMA_64x64x16_F32F16F16_SSILNSO_5MajorE0ELSQ_0ELNSO_7ScaleInE1ELSR_1EEEEEENS4_6LayoutISD_NS5_IJSC_NSA_ILi0EEESV_EEEEENS5_IJNS4_10UnderscoreESY_SY_EEEEENS4_13SM90_TMA_LOADENS4_14ComposedLayoutINS4_7SwizzleILi3ELi4ELi3EEENS4_18smem_ptr_flag_bitsILi16EEENSU_INS5_IJNSA_ILi8EEESH_EEENS5_IJSH_SC_EEEEEEEvNS4_8identityENS4_23SM90_TMA_LOAD_MULTICASTES1B_vS1C_EENS_8epilogue10collective6detail29Sm90TmaWarpSpecializedAdapterINS1G_15DefaultEpilogueISJ_SK_SK_NS1F_6thread17LinearCombinationISJ_Li1EffLNS1K_9ScaleType4KindE0ELNS_15FloatRoundStyleE2ESJ_EENS1_15EpilogueDefaultEEEEEvvEEEEvNT_6ParamsE,(.L_x_146 - _ZN7cutlass13device_kernelINS_4gemm6kernel13GemmUniversalIN4cute5tupleIJiiiiEEENS1_10collective13CollectiveMmaINS1_34MainloopSm90TmaGmmaWarpSpecializedILi9ENS5_IJNS4_1CILi2EEENSA_ILi1EEESC_EEENS1_35KernelTmaWarpSpecializedCooperativeEEENS5_IJNSA_ILi128EEENSA_ILi64EEESH_EEENS_6half_tENS5_IJlSC_lEEESJ_SK_NS4_8TiledMMAINS4_8MMA_AtomIJNS4_4SM904GMMA25MMA_64x64x16_F32F16F16_SSILNSO_5MajorE0ELSQ_0ELNSO_7ScaleInE1ELSR_1EEEEEENS4_6LayoutISD_NS5_IJSC_NSA_ILi0EEESV_EEEEENS5_IJNS4_10UnderscoreESY_SY_EEEEENS4_13SM90_TMA_LOADENS4_14ComposedLayoutINS4_7SwizzleILi3ELi4ELi3EEENS4_18smem_ptr_flag_bitsILi16EEENSU_INS5_IJNSA_ILi8EEESH_EEENS5_IJSH_SC_EEEEEEEvNS4_8identityENS4_23SM90_TMA_LOAD_MULTICASTES1B_vS1C_EENS_8epilogue10collective6detail29Sm90TmaWarpSpecializedAdapterINS1G_15DefaultEpilogueISJ_SK_SK_NS1F_6thread17LinearCombinationISJ_Li1EffLNS1K_9ScaleType4KindE0ELNS_15FloatRoundStyleE2ESJ_EENS1_15EpilogueDefaultEEEEEvvEEEEvNT_6ParamsE)
        .other          _ZN7cutlass13device_kernelINS_4gemm6kernel13GemmUniversalIN4cute5tupleIJiiiiEEENS1_10collective13CollectiveMmaINS1_34MainloopSm90TmaGmmaWarpSpecializedILi9ENS5_IJNS4_1CILi2EEENSA_ILi1EEESC_EEENS1_35KernelTmaWarpSpecializedCooperativeEEENS5_IJNSA_ILi128EEENSA_ILi64EEESH_EEENS_6half_tENS5_IJlSC_lEEESJ_SK_NS4_8TiledMMAINS4_8MMA_AtomIJNS4_4SM904GMMA25MMA_64x64x16_F32F16F16_SSILNSO_5MajorE0ELSQ_0ELNSO_7ScaleInE1ELSR_1EEEEEENS4_6LayoutISD_NS5_IJSC_NSA_ILi0EEESV_EEEEENS5_IJNS4_10UnderscoreESY_SY_EEEEENS4_13SM90_TMA_LOADENS4_14ComposedLayoutINS4_7SwizzleILi3ELi4ELi3EEENS4_18smem_ptr_flag_bitsILi16EEENSU_INS5_IJNSA_ILi8EEESH_EEENS5_IJSH_SC_EEEEEEEvNS4_8identityENS4_23SM90_TMA_LOAD_MULTICASTES1B_vS1C_EENS_8epilogue10collective6detail29Sm90TmaWarpSpecializedAdapterINS1G_15DefaultEpilogueISJ_SK_SK_NS1F_6thread17LinearCombinationISJ_Li1EffLNS1K_9ScaleType4KindE0ELNS_15FloatRoundStyleE2ESJ_EENS1_15EpilogueDefaultEEEEEvvEEEEvNT_6ParamsE,@"STO_CUDA_ENTRY STV_DEFAULT"
_ZN7cutlass13device_kernelINS_4gemm6kernel13GemmUniversalIN4cute5tupleIJiiiiEEENS1_10collective13CollectiveMmaINS1_34MainloopSm90TmaGmmaWarpSpecializedILi9ENS5_IJNS4_1CILi2EEENSA_ILi1EEESC_EEENS1_35KernelTmaWarpSpecializedCooperativeEEENS5_IJNSA_ILi128EEENSA_ILi64EEESH_EEENS_6half_tENS5_IJlSC_lEEESJ_SK_NS4_8TiledMMAINS4_8MMA_AtomIJNS4_4SM904GMMA25MMA_64x64x16_F32F16F16_SSILNSO_5MajorE0ELSQ_0ELNSO_7ScaleInE1ELSR_1EEEEEENS4_6LayoutISD_NS5_IJSC_NSA_ILi0EEESV_EEEEENS5_IJNS4_10UnderscoreESY_SY_EEEEENS4_13SM90_TMA_LOADENS4_14ComposedLayoutINS4_7SwizzleILi3ELi4ELi3EEENS4_18smem_ptr_flag_bitsILi16EEENSU_INS5_IJNSA_ILi8EEESH_EEENS5_IJSH_SC_EEEEEEEvNS4_8identityENS4_23SM90_TMA_LOAD_MULTICASTES1B_vS1C_EENS_8epilogue10collective6detail29Sm90TmaWarpSpecializedAdapterINS1G_15DefaultEpilogueISJ_SK_SK_NS1F_6thread17LinearCombinationISJ_Li1EffLNS1K_9ScaleType4KindE0ELNS_15FloatRoundStyleE2ESJ_EENS1_15EpilogueDefaultEEEEEvvEEEEvNT_6ParamsE:
[----:B------:R-:W0:Y:S01]  /*0000*/  LDC R1, c[0x0][0x28] ;  /* 0x00000a00ff017b82 */ /* 0x000e220000000800 */
[----:B------:R-:W1:Y:S01]  /*0010*/  S2R R18, SR_TID.X ;  /* 0x0000000000127919 */ /* 0x000e620000002100 */
[----:B------:R-:W-:Y:S01]  /*0020*/  ELECT P0, URZ, PT ;  /* 0x00000000003f782f */ /* 0x000fe20003800000 */
[----:B------:R-:W-:Y:S01]  /*0030*/  BSSY B0, `(.L_x_0) ;  /* 0x000000f000007945 */ /* 0x000fe20003800000 */
[--C-:B-1----:R-:W-:Y:S02]  /*0040*/  SHF.R.U32.HI R0, RZ, 0x5, R18.reuse ;  /* 0x00000005ff007819 */ /* 0x102fe40000011612 */
[----:B------:R-:W-:-:S03]  /*0050*/  SHF.R.U32.HI R3, RZ, 0x7, R18 ;  /* 0x00000007ff037819 */ /* 0x000fc60000011612 */
[----:B------:R-:W1:Y:S04]  /*0060*/  SHFL.IDX PT, R2, R0, RZ, 0x1f ;  /* 0x00001fff00027589 */ /* 0x000e6800000e0000 */
[----:B------:R2:W3:Y:S01]  /*0070*/  SHFL.IDX PT, R5, R3, RZ, 0x1f ;  /* 0x00001fff03057589 */ /* 0x0004e200000e0000 */
[----:B-1----:R-:W-:-:S13]  /*0080*/  ISETP.NE.OR P0, PT, R2, RZ, !P0 ;  /* 0x000000ff0200720c */ /* 0x002fda0004705670 */
[----:B0-23--:R-:W-:Y:S05]  /*0090*/  @P0 BRA `(.L_x_1) ;  /* 0x0000000000200947 */ /* 0x00dfea0003800000 */
[----:B------:R-:W-:Y:S02]  /*00a0*/  ULDC.64 UR4, c[0x0][0x198] ;  /* 0x0000660000047ab9 */ /* 0x000fe40000000a00 */
[----:B------:R-:W-:Y:S02]  /*00b0*/  UIADD3 UR6, UP0, UR4, 0xf0, URZ ;  /* 0x000000f004067890 */ /* 0x000fe4000ff1e03f */
[----:B------:R-:W-:Y:S02]  /*00c0*/  UIADD3 UR4, UP1, UR4, 0x1f0, URZ ;  /* 0x000001f004047890 */ /* 0x000fe4000ff3e03f */
[----:B------:R-:W-:Y:S02]  /*00d0*/  UIADD3.X UR7, URZ, UR5, URZ, UP0, !UPT ;  /* 0x000000053f077290 */ /* 0x000fe400087fe43f */
[----:B------:R-:W-:-:S07]  /*00e0*/  UIADD3.X UR5, URZ, UR5, URZ, UP1, !UPT ;  /* 0x000000053f057290 */ /* 0x000fce0008ffe43f */
[----:B------:R0:W-:Y:S02]  /*00f0*/  UTMACCTL.PF [UR6] ;  /* 0x00000000060079b9 */ /* 0x0001e40008040000 */
[----:B------:R0:W-:Y:S02]  /*0100*/  UTMACCTL.PF [UR4] ;  /* 0x00000000040079b9 */ /* 0x0001e40008040000 */
[----:B0-----:R-:W-:Y:S01]  /*0110*/  NOP ;  /* 0x0000000000007918 */ /* 0x001fe20000000000 */
.L_x_1:
[----:B------:R-:W-:Y:S05]  /*0120*/  BSYNC B0 ;  /* 0x0000000000007941 */ /* 0x000fea0003800000 */
.L_x_0:
[----:B------:R-:W0:Y:S02]  /*0130*/  SHFL.IDX PT, R3, R0, RZ, 0x1f ;  /* 0x00001fff00037589 */ /* 0x000e2400000e0000 */
[----:B0-----:R-:W-:-:S13]  /*0140*/  ISETP.NE.AND P0, PT, R3, RZ, PT ;  /* 0x000000ff0300720c */ /* 0x001fda0003f05270 */
[----:B------:R-:W-:Y:S05]  /*0150*/  @P0 BRA `(.L_x_2) ;  /* 0x00000000008c0947 */ /* 0x000fea0003800000 */
[----:B------:R-:W-:Y:S01]  /*0160*/  ELECT P0, URZ, PT ;  /* 0x00000000003f782f */ /* 0x000fe20003800000 */
[----:B------:R-:W-:-:S12]  /*0170*/  BSSY B0, `(.L_x_2) ;  /* 0x0000021000007945 */ /* 0x000fd80003800000 */
[----:B------:R-:W-:Y:S05]  /*0180*/  @!P0 BRA `(.L_x_3) ;  /* 0x00000000007c8947 */ /* 0x000fea0003800000 */
[----:B------:R-:W0:Y:S01]  /*0190*/  S2UR UR8, SR_CgaCtaId ;  /* 0x00000000000879c3 */ /* 0x000e220000008800 */
[----:B------:R-:W-:Y:S01]  /*01a0*/  UMOV UR4, 0x400 ;  /* 0x0000040000047882 */ /* 0x000fe20000000000 */
[----:B------:R-:W-:Y:S01]  /*01b0*/  UMOV UR5, 0x1 ;  /* 0x0000000100057882 */ /* 0x000fe20000000000 */
[----:B------:R-:W-:Y:S02]  /*01c0*/  UMOV UR6, 0x4 ;  /* 0x0000000400067882 */ /* 0x000fe40000000000 */
[----:B------:R-:W-:-:S04]  /*01d0*/  UIADD3 UR6, -UR6, 0x100000, URZ ;  /* 0x0010000006067890 */ /* 0x000fc8000fffe13f */
[----:B------:R-:W-:Y:S02]  /*01e0*/  USHF.L.U32 UR7, UR6, 0xb, URZ ;  /* 0x0000000b06077899 */ /* 0x000fe4000800063f */
[----:B------:R-:W-:Y:S02]  /*01f0*/  USHF.L.U32 UR6, UR6, 0x1, URZ ;  /* 0x0000000106067899 */ /* 0x000fe4000800063f */
[----:B0-----:R-:W-:Y:S02]  /*0200*/  ULEA UR8, UR8, UR4, 0x18 ;  /* 0x0000000408087291 */ /* 0x001fe4000f8ec03f */
[----:B------:R-:W-:-:S04]  /*0210*/  UIADD3 UR4, -UR5, 0x100000, URZ ;  /* 0x0010000005047890 */ /* 0x000fc8000fffe13f */
[----:B------:R-:W-:Y:S02]  /*0220*/  USHF.L.U32 UR5, UR4, 0xb, URZ ;  /* 0x0000000b04057899 */ /* 0x000fe4000800063f */
[----:B------:R-:W-:Y:S01]  /*0230*/  USHF.L.U32 UR4, UR4, 0x1, URZ ;  /* 0x0000000104047899 */ /* 0x000fe2000800063f */
[----:B------:R-:W0:Y:S11]  /*0240*/  FENCE.VIEW.ASYNC.S ;  /* 0x00000000000073c6 */ /* 0x000e360000000000 */
[----:B0-----:R0:W1:Y:S01]  /*0250*/  SYNCS.EXCH.64 URZ, [UR8], UR4 ;  /* 0x00000004083f75b2 */ /* 0x0010620008000100 */
[----:B------:R0:W2:Y:S01]  /*0260*/  SYNCS.EXCH.64 URZ, [UR8+0x48], UR6 ;  /* 0x00004806083f75b2 */ /* 0x0000a20008000100 */
[----:B------:R0:W3:Y:S01]  /*0270*/  SYNCS.EXCH.64 URZ, [UR8+0x8], UR4 ;  /* 0x00000804083f75b2 */ /* 0x0000e20008000100 */
[----:B------:R0:W4:Y:S01]  /*0280*/  SYNCS.EXCH.64 URZ, [UR8+0x50], UR6 ;  /* 0x00005006083f75b2 */ /* 0x0001220008000100 */
[----:B------:R0:W0:Y:S01]  /*0290*/  SYNCS.EXCH.64 URZ, [UR8+0x10], UR4 ;  /* 0x00001004083f75b2 */ /* 0x0000220008000100 */
        /* <DEDUP_REMOVED lines=13> */
[----:B------:R-:W-:Y:S01]  /*0370*/  NOP ;  /* 0x0000000000007918 */ /* 0x000fe20000000000 */
.L_x_3:
[----:B0-----:R-:W-:Y:S05]  /*0380*/  BSYNC B0 ;  /* 0x0000000000007941 */ /* 0x001fea0003800000 */
.L_x_2:
[----:B------:R-:W-:Y:S01]  /*0390*/  SHF.R.S32.HI R7, RZ, 0x1f, R18 ;  /* 0x0000001fff077819 */ /* 0x000fe20000011412 */
[----:B------:R-:W0:Y:S01]  /*03a0*/  SHFL.IDX PT, R0, R0, RZ, 0x1f ;  /* 0x00001fff00007589 */ /* 0x000e2200000e0000 */
[----:B------:R-:W5:Y:S01]  /*03b0*/  S2UR UR8, SR_CTAID.X ;  /* 0x00000000000879c3 */ /* 0x000f620000002500 */
[----:B------:R-:W-:Y:S02]  /*03c0*/  ELECT P0, URZ, PT ;  /* 0x00000000003f782f */ /* 0x000fe40003800000 */
[----:B------:R-:W-:Y:S01]  /*03d0*/  LEA.HI R7, R7, R18, RZ, 0x7 ;  /* 0x0000001207077211 */ /* 0x000fe200078f38ff */
[----:B------:R-:W1:Y:S01]  /*03e0*/  S2R R4, SR_CTAID.Y ;  /* 0x0000000000047919 */ /* 0x000e620000002600 */
[----:B------:R-:W-:Y:S01]  /*03f0*/  SHF.R.S32.HI R8, RZ, 0x1f, R3 ;  /* 0x0000001fff087819 */ /* 0x000fe20000011403 */
[----:B------:R-:W-:Y:S01]  /*0400*/  ULDC UR4, c[0x0][0x150] ;  /* 0x0000540000047ab9 */ /* 0x000fe20000000800 */
[----:B------:R-:W-:Y:S01]  /*0410*/  LOP3.LUT R7, R7, 0xffffff80, RZ, 0xc0, !PT ;  /* 0xffffff8007077812 */ /* 0x000fe200078ec0ff */
[----:B------:R-:W-:Y:S01]  /*0420*/  NOP ;  /* 0x0000000000007918 */ /* 0x000fe20000000000 */
[----:B------:R-:W-:Y:S01]  /*0430*/  LEA.HI R8, R8, R3, RZ, 0x2 ;  /* 0x0000000308087211 */ /* 0x000fe200078f10ff */
[----:B------:R-:W2:Y:S01]  /*0440*/  LDC R10, c[0x0][0x144] ;  /* 0x00005100ff0a7b82 */ /* 0x000ea20000000800 */
[----:B------:R-:W-:Y:S01]  /*0450*/  NOP ;  /* 0x0000000000007918 */ /* 0x000fe20000000000 */
[----:B------:R-:W-:Y:S01]  /*0460*/  IMAD.IADD R6, R18, 0x1, -R7 ;  /* 0x0000000112067824 */ /* 0x000fe200078e0a07 */
[----:B------:R-:W-:Y:S01]  /*0470*/  LOP3.LUT R8, R8, 0x3ffffffc, RZ, 0xc0, !PT ;  /* 0x3ffffffc08087812 */ /* 0x000fe200078ec0ff */
[----:B------:R-:W-:Y:S01]  /*0480*/  IMAD.MOV.U32 R23, RZ, RZ, 0x1 ;  /* 0x00000001ff177424 */ /* 0x000fe200078e00ff */
[----:B------:R-:W-:-:S02]  /*0490*/  ISETP.NE.AND P3, PT, R5, RZ, PT ;  /* 0x000000ff0500720c */ /* 0x000fc40003f65270 */
[----:B------:R-:W-:Y:S01]  /*04a0*/  SHF.R.S32.HI R7, RZ, 0x1f, R6 ;  /* 0x0000001fff077819 */ /* 0x000fe20000011406 */
[----:B------:R-:W-:Y:S01]  /*04b0*/  IMAD.IADD R8, R3, 0x1, -R8 ;  /* 0x0000000103087824 */ /* 0x000fe200078e0a08 */
[----:B------:R-:W3:Y:S02]  /*04c0*/  LDC R13, c[0x0][0x140] ;  /* 0x00005000ff0d7b82 */ /* 0x000ee40000000800 */
[----:B------:R-:W-:Y:S02]  /*04d0*/  LEA.HI R7, R7, R6, RZ, 0x3 ;  /* 0x0000000607077211 */ /* 0x000fe400078f18ff */
[----:B0-----:R-:W-:Y:S02]  /*04e0*/  ISETP.NE.OR P0, PT, R0, RZ, !P0 ;  /* 0x000000ff0000720c */ /* 0x001fe40004705670 */
[--C-:B------:R-:W-:Y:S02]  /*04f0*/  SHF.R.S32.HI R0, RZ, 0x3, R7.reuse ;  /* 0x00000003ff007819 */ /* 0x100fe40000011407 */
[----:B------:R-:W-:-:S02]  /*0500*/  SHF.R.S32.HI R7, RZ, 0x1f, R7 ;  /* 0x0000001fff077819 */ /* 0x000fc40000011407 */
[----:B-----5:R-:W-:Y:S02]  /*0510*/  I2FP.F32.U32 R9, UR8 ;  /* 0x0000000800097c45 */ /* 0x020fe40008201000 */
[----:B------:R-:W-:-:S03]  /*0520*/  LEA.HI R7, R7, R0, RZ, 0x2 ;  /* 0x0000000007077211 */ /* 0x000fc600078f10ff */
[----:B------:R-:W-:Y:S01]  /*0530*/  FMUL R9, R9, UR4 ;  /* 0x0000000409097c20 */ /* 0x000fe20008400000 */
[----:B------:R-:W-:Y:S01]  /*0540*/  LOP3.LUT R7, R7, 0xfffffffc, RZ, 0xc0, !PT ;  /* 0xfffffffc07077812 */ /* 0x000fe200078ec0ff */
[----:B------:R-:W-:Y:S01]  /*0550*/  VOTEU.ALL UP0, P0 ;  /* 0x00000000003f7886 */ /* 0x000fe20000000000 */
[----:B-1----:R-:W-:Y:S01]  /*0560*/  I2FP.F32.U32 R3, R4 ;  /* 0x0000000400037245 */ /* 0x002fe20000201000 */
[----:B------:R-:W-:Y:S01]  /*0570*/  ULDC UR4, c[0x0][0x154] ;  /* 0x0000550000047ab9 */ /* 0x000fe20000000800 */
[----:B------:R-:W-:Y:S01]  /*0580*/  VOTEU.ALL UP1, P0 ;  /* 0x00000000003f7886 */ /* 0x000fe20000020000 */
[----:B------:R-:W0:Y:S01]  /*0590*/  F2I.U32.TRUNC.NTZ R9, R9 ;  /* 0x0000000900097305 */ /* 0x000e22000020f000 */
[----:B------:R-:W-:Y:S01]  /*05a0*/  IMAD.IADD R7, R0, 0x1, -R7 ;  /* 0x0000000100077824 */ /* 0x000fe200078e0a07 */
[----:B------:R-:W1:Y:S01]  /*05b0*/  @!UP0 S2UR UR7, SR_CgaCtaId ;  /* 0x00000000000789c3 */ /* 0x000e620000008800 */
[----:B------:R-:W-:Y:S01]  /*05c0*/  FMUL R12, R3, UR4 ;  /* 0x00000004030c7c20 */ /* 0x000fe20008400000 */
[----:B------:R-:W-:Y:S01]  /*05d0*/  UMOV UR4, 0x20 ;  /* 0x0000002000047882 */ /* 0x000fe20000000000 */
[----:B------:R-:W-:Y:S01]  /*05e0*/  IMAD R8, R8, 0x4, R7 ;  /* 0x0000000408087824 */ /* 0x000fe200078e0207 */
[----:B------:R-:W-:Y:S01]  /*05f0*/  @!UP0 UMOV UR6, 0x400 ;  /* 0x0000040000068882 */ /* 0x000fe20000000000 */
[----:B------:R-:W-:-:S04]  /*0600*/  @!UP0 UIADD3 UR4, -UR4, 0x100000, URZ ;  /* 0x0010000004048890 */ /* 0x000fc8000fffe13f */
[----:B------:R-:W-:Y:S02]  /*0610*/  @!UP0 USHF.L.U32 UR5, UR4, 0xb, URZ ;  /* 0x0000000b04058899 */ /* 0x000fe4000800063f */
[----:B------:R-:W-:Y:S01]  /*0620*/  @!UP0 USHF.L.U32 UR4, UR4, 0x1, URZ ;  /* 0x0000000104048899 */ /* 0x000fe2000800063f */
[----:B---3--:R-:W-:Y:S01]  /*0630*/  ISETP.EQ.U32.AND P2, PT, R13, 0x1, PT ;  /* 0x000000010d00780c */ /* 0x008fe20003f42070 */
[----:B------:R-:W3:Y:S01]  /*0640*/  F2I.U32.TRUNC.NTZ R12, R12 ;  /* 0x0000000c000c7305 */ /* 0x000ee2000020f000 */
[----:B------:R-:W-:Y:S01]  /*0650*/  LEA.HI R0, R8, R8, RZ, 0x1 ;  /* 0x0000000808007211 */ /* 0x000fe200078f08ff */
[----:B------:R-:W5:Y:S03]  /*0660*/  LDC R7, c[0x0][0x148] ;  /* 0x00005200ff077b82 */ /* 0x000f660000000800 */
[----:B------:R-:W-:Y:S01]  /*0670*/  LOP3.LUT R11, R0, 0xfffffffe, RZ, 0xc0, !PT ;  /* 0xfffffffe000b7812 */ /* 0x000fe200078ec0ff */
[----:B0-----:R-:W-:Y:S01]  /*0680*/  IMAD.MOV R15, RZ, RZ, -R9 ;  /* 0x000000ffff0f7224 */ /* 0x001fe200078e0a09 */
[----:B------:R-:W-:-:S03]  /*0690*/  SHF.R.S32.HI R9, RZ, 0x1f, R2 ;  /* 0x0000001fff097819 */ /* 0x000fc60000011402 */
[----:B--2---:R-:W-:Y:S01]  /*06a0*/  IMAD R3, R10, R15, UR8 ;  /* 0x000000080a037e24 */ /* 0x004fe2000f8e020f */
[----:B------:R-:W-:Y:S01]  /*06b0*/  LEA.HI R9, R9, R2, RZ, 0x2 ;  /* 0x0000000209097211 */ /* 0x000fe200078f10ff */
[C---:B------:R-:W-:Y:S02]  /*06c0*/  IMAD.IADD R0, R8.reuse, 0x1, -R11 ;  /* 0x0000000108007824 */ /* 0x040fe400078e0a0b */
[----:B------:R-:W-:Y:S01]  /*06d0*/  IMAD.SHL.U32 R11, R8, 0x4, RZ ;  /* 0x00000004080b7824 */ /* 0x000fe200078e00ff */
[----:B------:R-:W-:Y:S01]  /*06e0*/  LOP3.LUT R9, R9, 0xfffffffc, RZ, 0xc0, !PT ;  /* 0xfffffffc09097812 */ /* 0x000fe200078ec0ff */
[----:B---3--:R-:W-:Y:S01]  /*06f0*/  IMAD.MOV R24, RZ, RZ, -R12 ;  /* 0x000000ffff187224 */ /* 0x008fe200078e0a0c */
[----:B------:R-:W-:Y:S01]  /*0700*/  ISETP.NE.AND P4, PT, R0, R3, PT ;  /* 0x000000030000720c */ /* 0x000fe20003f85270 */
[----:B-1----:R-:W-:Y:S01]  /*0710*/  @!UP0 ULEA UR6, UR7, UR6, 0x18 ;  /* 0x0000000607068291 */ /* 0x002fe2000f8ec03f */
[----:B------:R-:W-:Y:S01]  /*0720*/  LOP3.LUT R22, R8, 0xc, R11, 0x78, !PT ;  /* 0x0000000c08167812 */ /* 0x000fe200078e780b */
[----:B------:R-:W-:Y:S01]  /*0730*/  IMAD.IADD R0, R2, 0x1, -R9 ;  /* 0x0000000102007824 */ /* 0x000fe200078e0a09 */
[----:B------:R-:W-:Y:S01]  /*0740*/  VOTEU.ALL UP0, P0 ;  /* 0x00000000003f7886 */ /* 0x000fe20000000000 */
[----:B------:R-:W-:Y:S01]  /*0750*/  LOP3.LUT P0, RZ, R6, 0x7, RZ, 0xc0, !PT ;  /* 0x0000000706ff7812 */ /* 0x000fe2000780c0ff */
[----:B------:R-:W-:-:S02]  /*0760*/  VIADD R6, R5, 0xffffffff ;  /* 0xffffffff05067836 */ /* 0x000fc40000000000 */
[----:B------:R-:W-:Y:S01]  /*0770*/  ISETP.NE.AND P1, PT, R0, 0x3, PT ;  /* 0x000000030000780c */ /* 0x000fe20003f25270 */
[----:B-----5:R-:W-:Y:S01]  /*0780*/  IMAD R9, R7, R24, R4 ;  /* 0x0000001807097224 */ /* 0x020fe200078e0204 */
[----:B------:R-:W-:Y:S02]  /*0790*/  ISETP.LT.U32.AND P0, PT, R22, 0x2, !P0 ;  /* 0x000000021600780c */ /* 0x000fe40004701070 */
[----:B------:R-:W-:Y:S01]  /*07a0*/  ISETP.EQ.OR P1, PT, R0, RZ, !P1 ;  /* 0x000000ff0000720c */ /* 0x000fe20004f22670 */
[----:B------:R-:W0:Y:S02]  /*07b0*/  FENCE.VIEW.ASYNC.S ;  /* 0x00000000000073c6 */ /* 0x000e240000000000 */
[----:B0-----:R0:W1:Y:S01]  /*07c0*/  @!UP0 SYNCS.EXCH.64 URZ, [UR6+0xa0], UR4 ;  /* 0x0000a004063f85b2 */ /* 0x0010620008000100 */
[----:B------:R-:W-:Y:S02]  /*07d0*/  @P4 LEA.HI R2, R22, R22, RZ, 0x1 ;  /* 0x0000001616024211 */ /* 0x000fe400078f08ff */
[----:B------:R-:W-:-:S02]  /*07e0*/  ISETP.EQ.AND P1, PT, R5, RZ, P1 ;  /* 0x000000ff0500720c */ /* 0x000fc40000f22270 */
[----:B------:R-:W-:Y:S02]  /*07f0*/  @P4 SHF.R.S32.HI R2, RZ, 0x1, R2 ;  /* 0x00000001ff024819 */ /* 0x000fe40000011402 */
[----:B------:R-:W-:Y:S02]  /*0800*/  ISETP.GE.U32.AND P6, PT, R6, 0x2, PT ;  /* 0x000000020600780c */ /* 0x000fe40003fc6070 */
[----:B------:R-:W-:Y:S02]  /*0810*/  @P4 ISETP.NE.AND P5, PT, R2, R9, PT ;  /* 0x000000090200420c */ /* 0x000fe40003fa5270 */
[----:B------:R-:W-:Y:S02]  /*0820*/  SEL R2, RZ, 0x1, !P0 ;  /* 0x00000001ff027807 */ /* 0x000fe40004000000 */
[----:B------:R-:W-:Y:S02]  /*0830*/  @P4 SEL R23, RZ, 0x1, P5 ;  /* 0x00000001ff174807 */ /* 0x000fe40002800000 */
[----:B------:R-:W-:Y:S01]  /*0840*/  SEL R19, RZ, 0x1, !P1 ;  /* 0x00000001ff137807 */ /* 0x000fe20004800000 */
[----:B------:R0:W2:Y:S01]  /*0850*/  @!UP1 SYNCS.EXCH.64 URZ, [UR6+0xa8], UR4 ;  /* 0x0000a804063f95b2 */ /* 0x0000a20008000100 */
[----:B------:R-:W-:Y:S01]  /*0860*/  LOP3.LUT R23, R23, R2, RZ, 0xc0, !PT ;  /* 0x0000000217177212 */ /* 0x000fe200078ec0ff */
[----:B------:R-:W-:Y:S01]  /*0870*/  NOP ;  /* 0x0000000000007918 */ /* 0x000fe20000000000 */
[----:B------:R-:W-:Y:S01]  /*0880*/  SEL R19, R19, 0x2, P6 ;  /* 0x0000000213137807 */ /* 0x000fe20003000000 */
[----:B------:R-:W-:Y:S06]  /*0890*/  @!P2 BRA `(.L_x_4) ;  /* 0x000000000008a947 */ /* 0x000fec0003800000 */
[----:B-12-4-:R-:W-:Y:S01]  /*08a0*/  UCGABAR_ARV ;  /* 0x00000000000079c7 */ /* 0x016fe20008000000 */
[----:B------:R-:W-:Y:S05]  /*08b0*/  BRA `(.L_x_5) ;  /* 0x0000000000047947 */ /* 0x000fea0003800000 */
.L_x_4:
[----:B-12-4-:R-:W-:Y:S01]  /*08c0*/  NOP ;  /* 0x0000000000007918 */ /* 0x016fe20000000000 */
.L_x_5:
[----:B------:R-:W1:Y:S01]  /*08d0*/  LDC R2, c[0x0][0x65c] ;  /* 0x00019700ff027b82 */ /* 0x000e620000000800 */
[----:B------:R-:W-:Y:S02]  /*08e0*/  IMAD.U32 R8, RZ, RZ, UR8 ;  /* 0x00000008ff087e24 */ /* 0x000fe4000f8e00ff */
[----:B------:R-:W-:Y:S01]  /*08f0*/  IMAD.MOV.U32 R9, RZ, RZ, RZ ;  /* 0x000000ffff097224 */ /* 0x000fe200078e00ff */
[----:B-1----:R-:W-:-:S04]  /*0900*/  ISETP.NE.AND P1, PT, R2, 0x1, PT ;  /* 0x000000010200780c */ /* 0x002fc80003f25270 */
[----:B------:R-:W-:-:S09]  /*0910*/  P2R R5, PR, RZ, 0x2 ;  /* 0x00000002ff057803 */ /* 0x000fd20000000000 */
[----:B------:R-:W1:Y:S01]  /*0920*/  @P1 LDC R17, c[0x0][0x10] ;  /* 0x00000400ff111b82 */ /* 0x000e620000000800 */
[----:B------:R-:W-:Y:S02]  /*0930*/  @P1 IMAD.MOV.U32 R5, RZ, RZ, RZ ;  /* 0x000000ffff051224 */ /* 0x000fe400078e00ff */
[----:B------:R-:W-:-:S05]  /*0940*/  @P1 IMAD.MOV.U32 R13, RZ, RZ, RZ ;  /* 0x000000ffff0d1224 */ /* 0x000fca00078e00ff */
[----:B------:R-:W2:Y:S01]  /*0950*/  @!P1 LDC R11, c[0x0][0xc] ;  /* 0x00000300ff0b9b82 */ /* 0x000ea20000000800 */
[----:B-1----:R-:W-:-:S04]  /*0960*/  @P1 IMAD.WIDE.U32 R16, R17, UR8, R4 ;  /* 0x0000000811101c25 */ /* 0x002fc8000f8e0004 */
[----:B------:R-:W-:Y:S02]  /*0970*/  @P1 IMAD.IADD R17, R17, 0x1, R13 ;  /* 0x0000000111111824 */ /* 0x000fe400078e020d */
[----:B--2---:R-:W-:-:S04]  /*0980*/  @!P1 IMAD.WIDE.U32 R8, R4, R11, R8 ;  /* 0x0000000b04089225 */ /* 0x004fc800078e0008 */
[----:B------:R-:W-:Y:S02]  /*0990*/  @!P1 IMAD.MOV.U32 R16, RZ, RZ, R8 ;  /* 0x000000ffff109224 */ /* 0x000fe400078e0008 */
[----:B------:R-:W-:Y:S01]  /*09a0*/  @!P1 IMAD.MOV.U32 R17, RZ, RZ, R9 ;  /* 0x000000ffff119224 */ /* 0x000fe200078e0009 */
[----:B------:R-:W-:Y:S06]  /*09b0*/  @!P2 BRA `(.L_x_6) ;  /* 0x00000000000ca947 */ /* 0x000fec0003800000 */
[----:B------:R-:W-:Y:S01]  /*09c0*/  UCGABAR_WAIT ;  /* 0x0000000000007dc7 */ /* 0x000fe20008000000 */
[----:B------:R-:W-:Y:S01]  /*09d0*/  CCTL.IVALL ;  /* 0x00000000ff00798f */ /* 0x000fe20002000000 */
[----:B------:R-:W-:Y:S05]  /*09e0*/  BRA `(.L_x_7) ;  /* 0x0000000000047947 */ /* 0x000fea0003800000 */
.L_x_6:
[----:B------:R-:W-:Y:S06]  /*09f0*/  BAR.SYNC.DEFER_BLOCKING 0x0 ;  /* 0x0000000000007b1d */ /* 0x000fec0000010000 */
.L_x_7:
[----:B------:R-:W-:Y:S05]  /*0a00*/  @!P3 BRA `(.L_x_8) ;  /* 0x00000040001cb947 */ /* 0x000fea0003800000 */
[----:B------:R-:W-:-:S13]  /*0a10*/  ISETP.GT.U32.AND P0, PT, R6, 0x1, PT ;  /* 0x000000010600780c */ /* 0x000fda0003f04070 */
[----:B0-----:R-:W-:Y:S05]  /*0a20*/  @P0 EXIT ;  /* 0x000000000000094d */ /* 0x001fea0003800000 */
[----:B------:R-:W-:Y:S01]  /*0a30*/  ULDC.64 UR4, c[0x0][0x650] ;  /* 0x0001940000047ab9 */ /* 0x000fe20000000a00 */
[----:B------:R-:W-:Y:S01]  /*0a40*/  PRMT R0, RZ, 0x7610, R0 ;  /* 0x00007610ff007816 */ /* 0x000fe20000000000 */
[----:B------:R-:W-:Y:S01]  /*0a50*/  IMAD.MOV.U32 R60, RZ, RZ, -0x1 ;  /* 0xffffffffff3c7424 */ /* 0x000fe200078e00ff */
[----:B------:R-:W-:Y:S01]  /*0a60*/  ISETP.GE.U32.AND P0, PT, R16, UR4, PT ;  /* 0x0000000410007c0c */ /* 0x000fe2000bf06070 */
[----:B------:R-:W-:Y:S02]  /*0a70*/  IMAD.MOV.U32 R61, RZ, RZ, -0x1 ;  /* 0xffffffffff3d7424 */ /* 0x000fe400078e00ff */
[----:B------:R-:W-:Y:S01]  /*0a80*/  IMAD.MOV.U32 R59, RZ, RZ, -0x1 ;  /* 0xffffffffff3b7424 */ /* 0x000fe200078e00ff */
[----:B------:R-:W-:-:S13]  /*0a90*/  ISETP.GE.U32.AND.EX P0, PT, R17, UR5, PT, P0 ;  /* 0x0000000511007c0c */ /* 0x000fda000bf06100 */
[----:B------:R-:W-:Y:S05]  /*0aa0*/  @P0 BRA `(.L_x_9) ;  /* 0x0000000400280947 */ /* 0x000fea0003800000 */
[----:B------:R-:W0:Y:S01]  /*0ab0*/  LDC.64 R20, c[0x0][0x628] ;  /* 0x00018a00ff147b82 */ /* 0x000e220000000a00 */
[----:B------:R-:W-:Y:S02]  /*0ac0*/  IMAD.MOV.U32 R8, RZ, RZ, R16 ;  /* 0x000000ffff087224 */ /* 0x000fe400078e0010 */
[----:B------:R-:W-:-:S05]  /*0ad0*/  IMAD.MOV.U32 R9, RZ, RZ, R17 ;  /* 0x000000ffff097224 */ /* 0x000fca00078e0011 */
[----:B------:R-:W1:Y:S08]  /*0ae0*/  LDC R0, c[0x0][0x630] ;  /* 0x00018c00ff007b82 */ /* 0x000e700000000800 */
[----:B------:R-:W2:Y:S01]  /*0af0*/  LDC.64 R26, c[0x0][0x620] ;  /* 0x00018800ff1a7b82 */ /* 0x000ea20000000a00 */
[----:B0-----:R-:W-:-:S04]  /*0b00*/  ISETP.NE.U32.AND P0, PT, R20, RZ, PT ;  /* 0x000000ff1400720c */ /* 0x001fc80003f05070 */
[----:B------:R-:W-:-:S13]  /*0b10*/  ISETP.NE.AND.EX P0, PT, R21, RZ, PT, P0 ;  /* 0x000000ff1500720c */ /* 0x000fda0003f05300 */
[----:B-12---:R-:W-:Y:S05]  /*0b20*/  @!P0 BRA `(.L_x_10) ;  /* 0x0000000000288947 */ /* 0x006fea0003800000 */
[----:B------:R-:W0:Y:S02]  /*0b30*/  LDC R13, c[0x0][0x634] ;  /* 0x00018d00ff0d7b82 */ /* 0x000e240000000800 */
[----:B0-----:R-:W-:-:S05]  /*0b40*/  IADD3 R13, P0, R16, R13, RZ ;  /* 0x0000000d100d7210 */ /* 0x001fca0007f1e0ff */
[----:B------:R-:W-:-:S04]  /*0b50*/  IMAD.X R15, RZ, RZ, R17, P0 ;  /* 0x000000ffff0f7224 */ /* 0x000fc800000e0611 */
[----:B------:R-:W-:-:S04]  /*0b60*/  IMAD.WIDE.U32 R8, R15, R20, RZ ;  /* 0x000000140f087225 */ /* 0x000fc800078e00ff */
[----:B------:R-:W-:-:S04]  /*0b70*/  IMAD.WIDE.U32 R10, P0, R13, R21, R8 ;  /* 0x000000150d0a7225 */ /* 0x000fc80007800008 */
[----:B------:R-:W-:-:S04]  /*0b80*/  IMAD.WIDE.U32 R8, R13, R20, RZ ;  /* 0x000000140d087225 */ /* 0x000fc800078e00ff */
[----:B------:R-:W-:Y:S01]  /*0b90*/  IMAD.X R13, RZ, RZ, RZ, P0 ;  /* 0x000000ffff0d7224 */ /* 0x000fe200000e06ff */
[----:B------:R-:W-:Y:S01]  /*0ba0*/  IADD3 RZ, P0, R9, R10, RZ ;  /* 0x0000000a09ff7210 */ /* 0x000fe20007f1e0ff */
[----:B------:R-:W-:-:S04]  /*0bb0*/  IMAD.MOV.U32 R12, RZ, RZ, R11 ;  /* 0x000000ffff0c7224 */ /* 0x000fc800078e000b */
[----:B------:R-:W-:-:S08]  /*0bc0*/  IMAD.WIDE.U32.X R8, R15, R21, R12, P0 ;  /* 0x000000150f087225 */ /* 0x000fd000000e040c */
.L_x_10:
[----:B------:R-:W0:Y:S01]  /*0bd0*/  LDC.64 R20, c[0x0][0x640] ;  /* 0x00019000ff147b82 */ /* 0x000e220000000a00 */
[--C-:B------:R-:W-:Y:S01]  /*0be0*/  SHF.R.U64 R59, R8, R0, R9.reuse ;  /* 0x00000000083b7219 */ /* 0x100fe20000001209 */
[----:B------:R-:W-:Y:S01]  /*0bf0*/  IMAD R28, R7, R24, R4 ;  /* 0x00000018071c7224 */ /* 0x000fe200078e0204 */
[----:B------:R-:W-:Y:S01]  /*0c00*/  SHF.R.U32.HI R0, RZ, R0, R9 ;  /* 0x00000000ff007219 */ /* 0x000fe20000011609 */
[----:B------:R-:W-:Y:S01]  /*0c10*/  IMAD.MOV.U32 R25, RZ, RZ, 0x1 ;  /* 0x00000001ff197424 */ /* 0x000fe200078e00ff */
[----:B------:R-:W-:-:S03]  /*0c20*/  IADD3 R5, P0, RZ, -R59, RZ ;  /* 0x8000003bff057210 */ /* 0x000fc60007f1e0ff */
[----:B------:R-:W1:Y:S02]  /*0c30*/  LDC R6, c[0x0][0x618] ;  /* 0x00018600ff067b82 */ /* 0x000e640000000800 */
[----:B------:R-:W-:-:S04]  /*0c40*/  IMAD.X R9, RZ, RZ, ~R0, P0 ;  /* 0x000000ffff097224 */ /* 0x000fc800000e0e00 */
[-C--:B------:R-:W-:Y:S02]  /*0c50*/  IMAD R0, R9, R26.reuse, RZ ;  /* 0x0000001a09007224 */ /* 0x080fe400078e02ff */
[----:B------:R-:W2:Y:S01]  /*0c60*/  LDC R11, c[0x0][0x608] ;  /* 0x00018200ff0b7b82 */ /* 0x000ea20000000800 */
[----:B------:R-:W-:-:S04]  /*0c70*/  IMAD.WIDE.U32 R8, R5, R26, R16 ;  /* 0x0000001a05087225 */ /* 0x000fc800078e0010 */
[----:B------:R-:W-:-:S03]  /*0c80*/  IMAD R5, R5, R27, R0 ;  /* 0x0000001b05057224 */ /* 0x000fc600078e0200 */
[----:B------:R-:W3:Y:S01]  /*0c90*/  LDC R12, c[0x0][0x658] ;  /* 0x00019600ff0c7b82 */ /* 0x000ee20000000800 */
[----:B0-----:R-:W-:Y:S01]  /*0ca0*/  ISETP.NE.U32.AND P0, PT, R20, RZ, PT ;  /* 0x000000ff1400720c */ /* 0x001fe20003f05070 */
[----:B------:R-:W-:Y:S02]  /*0cb0*/  IMAD.IADD R5, R9, 0x1, R5 ;  /* 0x0000000109057824 */ /* 0x000fe400078e0205 */
[----:B------:R-:W-:Y:S01]  /*0cc0*/  IMAD.MOV.U32 R9, RZ, RZ, -0x1 ;  /* 0xffffffffff097424 */ /* 0x000fe200078e00ff */
[----:B------:R-:W-:-:S03]  /*0cd0*/  ISETP.NE.AND.EX P0, PT, R21, RZ, PT, P0 ;  /* 0x000000ff1500720c */ /* 0x000fc60003f05300 */
[----:B------:R-:W0:Y:S01]  /*0ce0*/  LDC R15, c[0x0][0x600] ;  /* 0x00018000ff0f7b82 */ /* 0x000e220000000800 */
[-CC-:B-1----:R-:W-:Y:S02]  /*0cf0*/  SHF.R.U64 R13, R8, R6.reuse, R5.reuse ;  /* 0x00000006080d7219 */ /* 0x182fe40000001205 */
[----:B------:R-:W-:-:S05]  /*0d00*/  SHF.R.U32.HI R0, RZ, R6, R5 ;  /* 0x00000006ff007219 */ /* 0x000fca0000011605 */
[----:B------:R-:W1:Y:S01]  /*0d10*/  LDC R14, c[0x0][0x648] ;  /* 0x00019200ff0e7b82 */ /* 0x000e620000000800 */
[-CC-:B--2---:R-:W-:Y:S02]  /*0d20*/  SHF.R.U64 R29, R13, R11.reuse, R0.reuse ;  /* 0x0000000b0d1d7219 */ /* 0x184fe40000001200 */
[----:B------:R-:W-:-:S05]  /*0d30*/  SHF.R.U32.HI R5, RZ, R11, R0 ;  /* 0x0000000bff057219 */ /* 0x000fca0000011600 */
[----:B------:R-:W2:Y:S01]  /*0d40*/  LDC R26, c[0x0][0x638] ;  /* 0x00018e00ff1a7b82 */ /* 0x000ea20000000800 */
[-CC-:B---3--:R-:W-:Y:S02]  /*0d50*/  SHF.R.U64 R24, R29, R12.reuse, R5.reuse ;  /* 0x0000000c1d187219 */ /* 0x188fe40000001205 */
[-C--:B------:R-:W-:Y:S02]  /*0d60*/  SHF.L.U32 R0, R9, R12.reuse, RZ ;  /* 0x0000000c09007219 */ /* 0x080fe400000006ff */
[----:B------:R-:W-:Y:S01]  /*0d70*/  SHF.R.U32.HI R5, RZ, R12, R5 ;  /* 0x0000000cff057219 */ /* 0x000fe20000011605 */
[----:B------:R-:W-:Y:S01]  /*0d80*/  IMAD.MOV.U32 R4, RZ, RZ, R24 ;  /* 0x000000ffff047224 */ /* 0x000fe200078e0018 */
[----:B------:R-:W-:Y:S01]  /*0d90*/  LOP3.LUT R10, RZ, R0, RZ, 0x33, !PT ;  /* 0x00000000ff0a7212 */ /* 0x000fe200078e33ff */
[----:B------:R-:W3:Y:S01]  /*0da0*/  LDC R27, c[0x0][0x610] ;  /* 0x00018400ff1b7b82 */ /* 0x000ee20000000800 */
[----:B------:R-:W-:Y:S05]  /*0db0*/  @!P0 BRA `(.L_x_11) ;  /* 0x0000000000288947 */ /* 0x000fea0003800000 */
[----:B------:R-:W4:Y:S02]  /*0dc0*/  LDC R9, c[0x0][0x64c] ;  /* 0x00019300ff097b82 */ /* 0x000f240000000800 */
[----:B----4-:R-:W-:-:S05]  /*0dd0*/  IADD3 R9, P0, R24, R9, RZ ;  /* 0x0000000918097210 */ /* 0x010fca0007f1e0ff */
        /* <DEDUP_REMOVED lines=8> */
.L_x_11:
[----:B-1----:R-:W-:Y:S01]  /*0e60*/  SHF.R.U64 R4, R4, R14, R5 ;  /* 0x0000000e04047219 */ /* 0x002fe20000001205 */
[----:B0-----:R-:W-:Y:S01]  /*0e70*/  VIADD R6, R15, 0xffffffff ;  /* 0xffffffff0f067836 */ /* 0x001fe20000000000 */
[----:B------:R-:W-:Y:S02]  /*0e80*/  SHF.L.U32 R0, R25, R12, RZ ;  /* 0x0000000c19007219 */ /* 0x000fe400000006ff */
[----:B------:R-:W-:Y:S01]  /*0e90*/  LOP3.LUT R5, R29, R10, RZ, 0xc0, !PT ;  /* 0x0000000a1d057212 */ /* 0x000fe200078ec0ff */
[----:B------:R-:W-:Y:S01]  /*0ea0*/  IMAD.MOV R7, RZ, RZ, -R4 ;  /* 0x000000ffff077224 */ /* 0x000fe200078e0a04 */
[----:B------:R-:W-:Y:S02]  /*0eb0*/  SEL R3, R3, R28, !P1 ;  /* 0x0000001c03037207 */ /* 0x000fe40004800000 */
[----:B------:R-:W-:Y:S01]  /*0ec0*/  LOP3.LUT R6, R13, R6, RZ, 0xc0, !PT ;  /* 0x000000060d067212 */ /* 0x000fe200078ec0ff */
[----:B------:R-:W-:Y:S02]  /*0ed0*/  IMAD R4, R0, R4, R5 ;  /* 0x0000000400047224 */ /* 0x000fe400078e0205 */
[----:B--2---:R-:W-:-:S02]  /*0ee0*/  IMAD R0, R7, R26, R24 ;  /* 0x0000001a07007224 */ /* 0x004fc400078e0218 */
[----:B---3--:R-:W-:Y:S02]  /*0ef0*/  IMAD R3, R4, R27, R3 ;  /* 0x0000001b04037224 */ /* 0x008fe400078e0203 */
[----:B------:R-:W-:Y:S02]  /*0f00*/  IMAD R60, R0, R15, R6 ;  /* 0x0000000f003c7224 */ /* 0x000fe400078e0206 */
[----:B------:R-:W-:-:S03]  /*0f10*/  IMAD.MOV.U32 R4, RZ, RZ, 0x1 ;  /* 0x00000001ff047424 */ /* 0x000fc600078e00ff */
[----:B------:R-:W-:Y:S02]  /*0f20*/  SEL R61, R60, R3, !P1 ;  /* 0x000000033c3d7207 */ /* 0x000fe40004800000 */
[----:B------:R-:W-:Y:S02]  /*0f30*/  PRMT R0, R4, 0x7610, R0 ;  /* 0x0000761004007816 */ /* 0x000fe40000000000 */
[----:B------:R-:W-:-:S07]  /*0f40*/  SEL R60, R3, R60, !P1 ;  /* 0x0000003c033c7207 */ /* 0x000fce0004800000 */
.L_x_9:
[----:B------:R-:W-:-:S08]  /*0f50*/  NOP ;  /* 0x0000000000007918 */ /* 0x000fd00000000000 */
[----:B------:R-:W0:Y:S02]  /*0f60*/  USETMAXREG.TRY_ALLOC.CTAPOOL UP0, 0xe8 ;  /* 0x000000e8000079c8 */ /* 0x000e240008000600 */
[----:B0-----:R-:W-:-:S13]  /*0f70*/  PLOP3.LUT P0, PT, PT, PT, UP0, 0x80, 0x0 ;  /* 0x000000000000781c */ /* 0x001fda0003f0f008 */
[----:B------:R-:W-:Y:S05]  /*0f80*/  @!P0 BRA `(.L_x_9) ;  /* 0xfffffffc00f08947 */ /* 0x000fea000383ffff */
[----:B------:R-:W-:Y:S01]  /*0f90*/  ULDC.64 UR4, c[0x0][0x598] ;  /* 0x0001660000047ab9 */ /* 0x000fe20000000a00 */
[----:B------:R-:W-:Y:S01]  /*0fa0*/  ULDC.64 UR36, c[0x0][0x208] ;  /* 0x0000820000247ab9 */ /* 0x000fe20000000a00 */
[----:B------:R-:W-:-:S04]  /*0fb0*/  ISETP.NE.U32.AND P0, PT, RZ, UR4, PT ;  /* 0x00000004ff007c0c */ /* 0x000fc8000bf05070 */
[----:B------:R-:W-:-:S13]  /*0fc0*/  ISETP.NE.AND.EX P0, PT, RZ, UR5, PT, P0 ;  /* 0x00000005ff007c0c */ /* 0x000fda000bf05300 */
[----:B------:R-:W-:Y:S05]  /*0fd0*/  @!P0 BRA `(.L_x_12) ;  /* 0x00000000001c8947 */ /* 0x000fea0003800000 */
[----:B------:R-:W0:Y:S02]  /*0fe0*/  LDC.64 R4, c[0x0][0x598] ;  /* 0x00016600ff047b82 */ /* 0x000e240000000a00 */
[----:B0-----:R-:W2:Y:S02]  /*0ff0*/  LDG.E.64 R4, desc[UR36][R4.64] ;  /* 0x0000002404047981 */ /* 0x001ea4000c1e1b00 */
[----:B--2---:R-:W-:-:S04]  /*1000*/  ISETP.NE.U32.AND P0, PT, R4, RZ, PT ;  /* 0x000000ff0400720c */ /* 0x004fc80003f05070 */
[----:B------:R-:W-:-:S13]  /*1010*/  ISETP.NE.AND.EX P0, PT, R5, RZ, PT, P0 ;  /* 0x000000ff0500720c */ /* 0x000fda0003f05300 */
[----:B------:R-:W-:Y:S05]  /*1020*/  @!P0 BRA `(.L_x_12) ;  /* 0x0000000000088947 */ /* 0x000fea0003800000 */
[----:B------:R0:W5:Y:S01]  /*1030*/  LD.E R56, desc[UR36][R4.64] ;  /* 0x0000002404387980 */ /* 0x000162000c101900 */
[----:B------:R-:W-:Y:S05]  /*1040*/  BRA `(.L_x_13) ;  /* 0x0000000000247947 */ /* 0x000fea0003800000 */
.L_x_12:
[----:B------:R-:W-:Y:S02]  /*1050*/  ULDC.64 UR4, c[0x0][0x588] ;  /* 0x0001620000047ab9 */ /* 0x000fe40000000a00 */
[----:B------:R-:W-:-:S04]  /*1060*/  ISETP.NE.U32.AND P0, PT, RZ, UR4, PT ;  /* 0x00000004ff007c0c */ /* 0x000fc8000bf05070 */
[----:B------:R-:W-:-:S13]  /*1070*/  ISETP.NE.AND.EX P0, PT, RZ, UR5, PT, P0 ;  /* 0x00000005ff007c0c */ /* 0x000fda000bf05300 */
[----:B------:R-:W-:Y:S05]  /*1080*/  @!P0 BRA `(.L_x_14) ;  /* 0x00000000000c8947 */ /* 0x000fea0003800000 */
[----:B------:R-:W0:Y:S02]  /*1090*/  LDC.64 R56, c[0x0][0x588] ;  /* 0x00016200ff387b82 */ /* 0x000e240000000a00 */
[----:B0-----:R1:W5:Y:S01]  /*10a0*/  LDG.E R56, desc[UR36][R56.64] ;  /* 0x0000002438387981 */ /* 0x001362000c1e1900 */
[----:B------:R-:W-:Y:S05]  /*10b0*/  BRA `(.L_x_13) ;  /* 0x0000000000087947 */ /* 0x000fea0003800000 */
.L_x_14:
[----:B------:R-:W-:Y:S02]  /*10c0*/  ULDC UR4, c[0x0][0x580] ;  /* 0x0001600000047ab9 */ /* 0x000fe40000000800 */
[----:B------:R-:W-:-:S07]  /*10d0*/  IMAD.U32 R56, RZ, RZ, UR4 ;  /* 0x00000004ff387e24 */ /* 0x000fce000f8e00ff */
.L_x_13:
[----:B------:R-:W-:Y:S02]  /*10e0*/  ULDC.64 UR4, c[0x0][0x5a0] ;  /* 0x0001680000047ab9 */ /* 0x000fe40000000a00 */
[----:B------:R-:W-:-:S04]  /*10f0*/  ISETP.NE.U32.AND P0, PT, RZ, UR4, PT ;  /* 0x00000004ff007c0c */ /* 0x000fc8000bf05070 */
[----:B------:R-:W-:-:S13]  /*1100*/  ISETP.NE.AND.EX P0, PT, RZ, UR5, PT, P0 ;  /* 0x00000005ff007c0c */ /* 0x000fda000bf05300 */
[----:B------:R-:W-:Y:S05]  /*1110*/  @!P0 BRA `(.L_x_15) ;  /* 0x00000000001c8947 */ /* 0x000fea0003800000 */
[----:B0-----:R-:W0:Y:S02]  /*1120*/  LDC.64 R4, c[0x0][0x5a0] ;  /* 0x00016800ff047b82 */ /* 0x001e240000000a00 */
[----:B0-----:R-:W2:Y:S02]  /*1130*/  LDG.E.64 R4, desc[UR36][R4.64] ;  /* 0x0000002404047981 */ /* 0x001ea4000c1e1b00 */
[----:B--2---:R-:W-:-:S04]  /*1140*/  ISETP.NE.U32.AND P0, PT, R4, RZ, PT ;  /* 0x000000ff0400720c */ /* 0x004fc80003f05070 */
[----:B------:R-:W-:-:S13]  /*1150*/  ISETP.NE.AND.EX P0, PT, R5, RZ, PT, P0 ;  /* 0x000000ff0500720c */ /* 0x000fda0003f05300 */
[----:B------:R-:W-:Y:S05]  /*1160*/  @!P0 BRA `(.L_x_15) ;  /* 0x0000000000088947 */ /* 0x000fea0003800000 */
[----:B-1----:R0:W5:Y:S01]  /*1170*/  LD.E R57, desc[UR36][R4.64] ;  /* 0x0000002404397980 */ /* 0x002162000c101900 */
[----:B------:R-:W-:Y:S05]  /*1180*/  BRA `(.L_x_16) ;  /* 0x0000000000247947 */ /* 0x000fea0003800000 */
.L_x_15:
[----:B------:R-:W-:Y:S02]  /*1190*/  ULDC.64 UR4, c[0x0][0x590] ;  /* 0x0001640000047ab9 */ /* 0x000fe40000000a00 */
[----:B------:R-:W-:-:S04]  /*11a0*/  ISETP.NE.U32.AND P0, PT, RZ, UR4, PT ;  /* 0x00000004ff007c0c */ /* 0x000fc8000bf05070 */
[----:B------:R-:W-:-:S13]  /*11b0*/  ISETP.NE.AND.EX P0, PT, RZ, UR5, PT, P0 ;  /* 0x00000005ff007c0c */ /* 0x000fda000bf05300 */
[----:B------:R-:W-:Y:S05]  /*11c0*/  @!P0 BRA `(.L_x_17) ;  /* 0x00000000000c8947 */ /* 0x000fea0003800000 */
[----:B0-----:R-:W1:Y:S02]  /*11d0*/  LDC.64 R4, c[0x0][0x590] ;  /* 0x00016400ff047b82 */ /* 0x001e640000000a00 */
[----:B-1----:R1:W5:Y:S01]  /*11e0*/  LDG.E R57, desc[UR36][R4.64] ;  /* 0x0000002404397981 */ /* 0x002362000c1e1900 */
[----:B------:R-:W-:Y:S05]  /*11f0*/  BRA `(.L_x_16) ;  /* 0x0000000000087947 */ /* 0x000fea0003800000 */
.L_x_17:
[----:B------:R-:W-:Y:S02]  /*1200*/  ULDC UR4, c[0x0][0x584] ;  /* 0x0001610000047ab9 */ /* 0x000fe40000000800 */
[----:B-1----:R-:W-:-:S07]  /*1210*/  IMAD.U32 R57, RZ, RZ, UR4 ;  /* 0x00000004ff397e24 */ /* 0x002fce000f8e00ff */
.L_x_16:
[----:B------:R-:W-:-:S13]  /*1220*/  LOP3.LUT P0, RZ, R0, 0xff, RZ, 0xc0, !PT ;  /* 0x000000ff00ff7812 */ /* 0x000fda000780c0ff */
[----:B------:R-:W-:Y:S05]  /*1230*/  @!P0 EXIT ;  /* 0x000000000000894d */ /* 0x000fea0003800000 */
[----:B------:R-:W-:Y:S01]  /*1240*/  ULDC UR4, c[0x0][0x28c] ;  /* 0x0000a30000047ab9 */ /* 0x000fe20000000800 */
[----:B------:R-:W-:Y:S01]  /*1250*/  LOP3.LUT R58, R19, 0x1, RZ, 0xfc, !PT ;  /* 0x00000001133a7812 */ /* 0x000fe200078efcff */
[----:B------:R-:W-:Y:S01]  /*1260*/  UIADD3 UR4, UR4, 0x3f, URZ ;  /* 0x0000003f04047890 */ /* 0x000fe2000fffe03f */
[----:B------:R-:W-:Y:S01]  /*1270*/  UMOV UR38, URZ ;  /* 0x0000003f00267c82 */ /* 0x000fe20008000000 */
[----:B------:R-:W-:Y:S02]  /*1280*/  UMOV UR39, URZ ;  /* 0x0000003f00277c82 */ /* 0x000fe40008000000 */
[----:B------:R-:W-:-:S04]  /*1290*/  USHF.R.S32.HI UR5, URZ, 0x1f, UR4 ;  /* 0x0000001f3f057899 */ /* 0x000fc80008011404 */
[----:B------:R-:W-:-:S04]  /*12a0*/  ULEA.HI UR5, UR5, UR4, URZ, 0x6 ;  /* 0x0000000405057291 */ /* 0x000fc8000f8f303f */
[----:B------:R-:W-:-:S12]  /*12b0*/  USHF.R.S32.HI UR40, URZ, 0x6, UR5 ;  /* 0x000000063f287899 */ /* 0x000fd80008011405 */
.L_x_101:
[----:B------:R-:W-:Y:S01]  /*12c0*/  LOP3.LUT R0, R18, 0x80, RZ, 0xc0, !PT ;  /* 0x0000008012007812 */ /* 0x000fe200078ec0ff */
[----:B--2---:R-:W2:Y:S01]  /*12d0*/  S2UR UR7, SR_CgaCtaId ;  /* 0x00000000000779c3 */ /* 0x004ea20000008800 */
[----:B------:R-:W-:Y:S02]  /*12e0*/  UMOV UR6, 0x400 ;  /* 0x0000040000067882 */ /* 0x000fe40000000000 */
[----:B------:R-:W-:-:S06]  /*12f0*/  SHF.R.U32.HI R0, RZ, 0x7, R0 ;  /* 0x00000007ff007819 */ /* 0x000fcc0000011600 */
[----:B---3--:R-:W3:Y:S01]  /*1300*/  SHFL.IDX PT, R0, R0, RZ, 0x1f ;  /* 0x00001fff00007589 */ /* 0x008ee200000e0000 */
[----:B--2---:R-:W-:Y:S01]  /*1310*/  ULEA UR6, UR7, UR6, 0x18 ;  /* 0x0000000607067291 */ /* 0x004fe2000f8ec03f */
[----:B---3--:R-:W-:-:S13]  /*1320*/  R2UR UR4, R0 ;  /* 0x00000000000472ca */ /* 0x008fda00000e0000 */
[----:B------:R-:W-:-:S04]  /*1330*/  ULEA.HI UR5, UR4, UR4, URZ, 0x1 ;  /* 0x0000000404057291 */ /* 0x000fc8000f8f083f */
[----:B------:R-:W-:-:S04]  /*1340*/  ULOP3.LUT UR5, UR5, 0x7fffe, URZ, 0xc0, !UPT ;  /* 0x0007fffe05057892 */ /* 0x000fc8000f8ec03f */
[----:B------:R-:W-:-:S03]  /*1350*/  UIADD3 UR5, UR4, -UR5, URZ ;  /* 0x8000000504057290 */ /* 0x000fc6000fffe03f */
[----:B------:R-:W-:Y:S01]  /*1360*/  ULDC UR4, c[0x0][0x28c] ;  /* 0x0000a30000047ab9 */ /* 0x000fe20000000800 */
[----:B------:R-:W-:Y:S01]  /*1370*/  ULEA UR5, UR5, UR6, 0xd ;  /* 0x0000000605057291 */ /* 0x000fe2000f8e683f */
[----:B------:R-:W-:-:S03]  /*1380*/  ISETP.LT.AND P0, PT, RZ, UR4, PT ;  /* 0x00000004ff007c0c */ /* 0x000fc6000bf01270 */
[----:B------:R-:W-:-:S04]  /*1390*/  UIADD3 UR5, UR5, 0x180, URZ ;  /* 0x0000018005057890 */ /* 0x000fc8000fffe03f */
[----:B------:R-:W-:-:S04]  /*13a0*/  USHF.R.U32.HI UR5, URZ, 0x4, UR5 ;  /* 0x000000043f057899 */ /* 0x000fc80008011605 */
[----:B------:R-:W-:Y:S02]  /*13b0*/  ULOP3.LUT UR41, UR5, 0x3fff, URZ, 0xc0, !UPT ;  /* 0x00003fff05297892 */ /* 0x000fe4000f8ec03f */
[----:B01---5:R-:W-:Y:S10]  /*13c0*/  @P0 BRA `(.L_x_18) ;  /* 0x0000000000400947 */ /* 0x023ff40003800000 */
[----:B------:R-:W-:Y:S01]  /*13d0*/  MOV R0, 0x0 ;  /* 0x0000000000007802 */ /* 0x000fe20000000f00 */
[----:B------:R-:W-:Y:S01]  /*13e0*/  ULDC.64 UR4, c[0x4][0x68] ;  /* 0x01001a0000047ab9 */ /* 0x000fe20000000a00 */
[----:B------:R-:W-:Y:S01]  /*13f0*/  ULDC.64 UR6, c[0x4][0x8] ;  /* 0x0100020000067ab9 */ /* 0x000fe20000000a00 */
[----:B01----:R-:W-:Y:S01]  /*1400*/  IMAD.U32 R4, RZ, RZ, UR4 ;  /* 0x00000004ff047e24 */ /* 0x003fe2000f8e00ff */
[----:B------:R0:W1:Y:S01]  /*1410*/  LDC.64 R14, c[0x4][R0] ;  /* 0x01000000000e7b82 */ /* 0x0000620000000a00 */
[----:B------:R-:W-:Y:S01]  /*1420*/  IMAD.U32 R5, RZ, RZ, UR5 ;  /* 0x00000005ff057e24 */ /* 0x000fe2000f8e00ff */
[----:B------:R-:W-:Y:S01]  /*1430*/  ULDC.64 UR4, c[0x4][0x70] ;  /* 0x01001c0000047ab9 */ /* 0x000fe20000000a00 */
[----:B------:R-:W-:Y:S02]  /*1440*/  IMAD.U32 R10, RZ, RZ, UR6 ;  /* 0x00000006ff0a7e24 */ /* 0x000fe4000f8e00ff */
[----:B------:R-:W-:Y:S02]  /*1450*/  IMAD.U32 R6, RZ, RZ, UR4 ;  /* 0x00000004ff067e24 */ /* 0x000fe4000f8e00ff */
[----:B------:R-:W-:-:S02]  /*1460*/  IMAD.U32 R7, RZ, RZ, UR5 ;  /* 0x00000005ff077e24 */ /* 0x000fc4000f8e00ff */
[----:B------:R-:W-:Y:S02]  /*1470*/  IMAD.U32 R11, RZ, RZ, UR7 ;  /* 0x00000007ff0b7e24 */ /* 0x000fe4000f8e00ff */
[----:B------:R-:W-:Y:S02]  /*1480*/  IMAD.MOV.U32 R8, RZ, RZ, 0x1e1 ;  /* 0x000001e1ff087424 */ /* 0x000fe400078e00ff */
[----:B------:R-:W-:Y:S02]  /*1490*/  IMAD.MOV.U32 R12, RZ, RZ, 0x1 ;  /* 0x00000001ff0c7424 */ /* 0x000fe400078e00ff */
[----:B0-----:R-:W-:-:S07]  /*14a0*/  IMAD.MOV.U32 R13, RZ, RZ, RZ ;  /* 0x000000ffff0d7224 */ /* 0x001fce00078e00ff */
[----:B------:R-:W-:-:S07]  /*14b0*/  LEPC R20, `(.L_x_18) ;  /* 0x000000001014794e */ /* 0x000fce0000000000 */
[----:B-1---5:R-:W-:Y:S05]  /*14c0*/  CALL.ABS.NOINC R14 ;  /* 0x000000000e007343 */ /* 0x022fea0003c00000 */
.L_x_18:
[----:B------:R-:W-:-:S13]  /*14d0*/  ISETP.NE.AND P0, PT, R58, 0x3, PT ;  /* 0x000000033a00780c */ /* 0x000fda0003f05270 */
[----:B------:R-:W-:Y:S05]  /*14e0*/  @!P0 BRA `(.L_x_19) ;  /* 0x0000000000048947 */ /* 0x000fea0003800000 */
[----:B------:R-:W-:Y:S01]  /*14f0*/  BPT.TRAP 0x1 ;  /* 0x000000040000795c */ /* 0x000fe20000300000 */
.L_x_19:
[----:B------:R-:W2:Y:S01]  /*1500*/  S2UR UR5, SR_CgaCtaId ;  /* 0x00000000000579c3 */ /* 0x000ea20000008800 */
[----:B------:R-:W-:Y:S01]  /*1510*/  UMOV UR4, 0x400 ;  /* 0x0000040000047882 */ /* 0x000fe20000000000 */
[----:B------:R-:W-:Y:S02]  /*1520*/  IMAD.U32 R0, RZ, RZ, UR38 ;  /* 0x00000026ff007e24 */ /* 0x000fe4000f8e00ff */
[----:B------:R-:W-:-:S03]  /*1530*/  IMAD.U32 R3, RZ, RZ, UR39 ;  /* 0x00000027ff037e24 */ /* 0x000fc6000f8e00ff */
[----:B------:R-:W-:Y:S01]  /*1540*/  SHF.L.U32 R0, R0, 0x1f, RZ ;  /* 0x0000001f00007819 */ /* 0x000fe200000006ff */
[----:B--2---:R-:W-:-:S06]  /*1550*/  ULEA UR4, UR5, UR4, 0x18 ;  /* 0x0000000405047291 */ /* 0x004fcc000f8ec03f */
[----:B------:R-:W-:-:S04]  /*1560*/  IMAD.U32 R6, RZ, RZ, UR4 ;  /* 0x00000004ff067e24 */ /* 0x000fc8000f8e00ff */
[----:B------:R-:W-:-:S04]  /*1570*/  IMAD R3, R3, 0x8, R6 ;  /* 0x0000000803037824 */ /* 0x000fc800078e0206 */
[----:B------:R2:W3:Y:S01]  /*1580*/  SYNCS.PHASECHK.TRANS64.TRYWAIT P1, [R3+URZ], R0 ;  /* 0x00000000030075a7 */ /* 0x0004e2000802017f */
[----:B------:R-:W-:Y:S05]  /*1590*/  @!P0 BRA `(.L_x_20) ;  /* 0x0000000000048947 */ /* 0x000fea0003800000 */
[----:B------:R-:W-:Y:S01]  /*15a0*/  BPT.TRAP 0x1 ;  /* 0x000000040000795c */ /* 0x000fe20000300000 */
.L_x_20:
[----:B---3--:R-:W-:Y:S05]  /*15b0*/  @P1 BRA `(.L_x_21) ;  /* 0x0000000000081947 */ /* 0x008fea0003800000 */
[----:B------:R-:W3:Y:S02]  /*15c0*/  SYNCS.PHASECHK.TRANS64.TRYWAIT P1, [R3+URZ], R0 ;  /* 0x00000000030075a7 */ /* 0x000ee4000802017f */
[----:B---3--:R-:W-:Y:S05]  /*15d0*/  @!P1 BRA `(.L_x_22) ;  /* 0x0000004c00489947 */ /* 0x008fea0003800000 */
.L_x_21:
[----:B------:R-:W-:-:S04]  /*15e0*/  UISETP.LT.AND UP0, UPT, UR40, 0x1, UPT ;  /* 0x000000012800788c */ /* 0x000fc8000bf01270 */
[----:B------:R-:W-:-:S06]  /*15f0*/  USEL UR4, UR40, 0x1, UP0 ;  /* 0x0000000128047887 */ /* 0x000fcc0008000000 */
[----:B--23--:R-:W-:Y:S01]  /*1600*/  IMAD.U32 R0, RZ, RZ, UR4 ;  /* 0x00000004ff007e24 */ /* 0x00cfe2000f8e00ff */
[----:B------:R-:W-:Y:S05]  /*1610*/  WARPSYNC.ALL ;  /* 0x0000000000007948 */ /* 0x000fea0003800000 */
[----:B------:R-:W-:-:S04]  /*1620*/  IADD3 R0, -R0, UR40, RZ ;  /* 0x0000002800007c10 */ /* 0x000fc8000fffe1ff */
[----:B------:R-:W-:Y:S02]  /*1630*/  ISETP.GE.AND P1, PT, R0, 0x1, PT ;  /* 0x000000010000780c */ /* 0x000fe40003f26270 */
[----:B------:R-:W-:Y:S01]  /*1640*/  R2UR UR4, R6 ;  /* 0x00000000060472ca */ /* 0x000fe200000e0000 */
[----:B------:R-:W-:Y:S01]  /*1650*/  WARPGROUP.ARRIVE ;  /* 0x00000000000079c5 */ /* 0x000fe20000000000 */
[----:B------:R-:W-:Y:S01]  /*1660*/  UMOV UR9, 0x40000040 ;  /* 0x4000004000097882 */ /* 0x000fe20000000000 */
[----:B------:R-:W-:-:S10]  /*1670*/  UMOV UR11, 0x40000040 ;  /* 0x40000040000b7882 */ /* 0x000fd40000000000 */
[----:B------:R-:W-:-:S04]  /*1680*/  UIADD3 UR4, UR4, 0x24180, URZ ;  /* 0x0002418004047890 */ /* 0x000fc8000fffe03f */
[----:B------:R-:W-:-:S04]  /*1690*/  USHF.R.U32.HI UR4, URZ, 0x4, UR4 ;  /* 0x000000043f047899 */ /* 0x000fc80008011604 */
[----:B------:R-:W-:Y:S02]  /*16a0*/  ULOP3.LUT UR5, UR4, 0x3fff, URZ, 0xc0, !UPT ;  /* 0x00003fff04057892 */ /* 0x000fe4000f8ec03f */
[----:B------:R-:W-:Y:S02]  /*16b0*/  ULOP3.LUT UR4, UR41, 0x10000, URZ, 0xfc, !UPT ;  /* 0x0001000029047892 */ /* 0x000fe4000f8efc3f */
[----:B------:R-:W-:Y:S02]  /*16c0*/  ULOP3.LUT UR5, UR5, 0x10000, URZ, 0xfc, !UPT ;  /* 0x0001000005057892 */ /* 0x000fe4000f8efc3f */
[----:B------:R-:W-:Y:S02]  /*16d0*/  ULEA UR6, UR39, UR4, 0xa ;  /* 0x0000000427067291 */ /* 0x000fe4000f8e503f */
[----:B------:R-:W-:-:S05]  /*16e0*/  ULEA UR7, UR39, UR5, 0x9 ;  /* 0x0000000527077291 */ /* 0x000fca000f8e483f */
[----:B------:R-:W-:Y:S02]  /*16f0*/  UMOV UR8, UR6 ;  /* 0x0000000600087c82 */ /* 0x000fe40008000000 */
[----:B------:R-:W-:Y:S02]  /*1700*/  UMOV UR10, UR7 ;  /* 0x00000007000a7c82 */ /* 0x000fe40008000000 */
[----:B------:R-:W-:Y:S01]  /*1710*/  HGMMA.64x64x16.F32 R24, gdesc[UR8], RZ, !UPT, gsb0 ;  /* 0x00e00000081879f0 */ /* 0x000fe2000c0008ff */
[----:B------:R-:W-:Y:S02]  /*1720*/  UIADD3 UR8, UR6, 0x2, URZ ;  /* 0x0000000206087890 */ /* 0x000fe4000fffe03f */
[----:B------:R-:W-:Y:S01]  /*1730*/  UIADD3 UR10, UR7, 0x2, URZ ;  /* 0x00000002070a7890 */ /* 0x000fe2000fffe03f */
[----:B------:R-:W-:Y:S01]  /*1740*/  UMOV UR9, 0x40000040 ;  /* 0x4000004000097882 */ /* 0x000fe20000000000 */
[----:B------:R-:W-:Y:S01]  /*1750*/  UMOV UR11, 0x40000040 ;  /* 0x40000040000b7882 */ /* 0x000fe20000000000 */
[----:B------:R-:W-:-:S02]  /*1760*/  WARPGROUP.DEPBAR.LE gsb0, 0x0 ;  /* 0x00008000000079c5 */ /* 0x000fc40000010000 */
[----:B------:R-:W-:-:S06]  /*1770*/  WARPGROUP.ARRIVE ;  /* 0x00000000000079c5 */ /* 0x000fcc0000000000 */
[----:B------:R-:W-:Y:S01]  /*1780*/  HGMMA.64x64x16.F32 R24, gdesc[UR8], R24, gsb0 ;  /* 0x00e00000081879f0 */ /* 0x000fe20008000818 */
[----:B------:R-:W-:Y:S02]  /*1790*/  UIADD3 UR8, UR6, 0x4, URZ ;  /* 0x0000000406087890 */ /* 0x000fe4000fffe03f */
[----:B------:R-:W-:Y:S01]  /*17a0*/  UIADD3 UR10, UR7, 0x4, URZ ;  /* 0x00000004070a7890 */ /* 0x000fe2000fffe03f */
[----:B------:R-:W-:Y:S01]  /*17b0*/  UMOV UR9, 0x40000040 ;  /* 0x4000004000097882 */ /* 0x000fe20000000000 */
[----:B------:R-:W-:Y:S01]  /*17c0*/  UMOV UR11, 0x40000040 ;  /* 0x40000040000b7882 */ /* 0x000fe20000000000 */
[----:B------:R-:W-:Y:S02]  /*17d0*/  WARPGROUP.DEPBAR.LE gsb0, 0x0 ;  /* 0x00008000000079c5 */ /* 0x000fe40000010000 */
        /* <DEDUP_REMOVED lines=8> */
[----:B------:R-:W-:Y:S03]  /*1860*/  HGMMA.64x64x16.F32 R24, gdesc[UR8], R24, gsb0 ;  /* 0x00e00000081879f0 */ /* 0x000fe60008000818 */
[----:B------:R-:W-:Y:S02]  /*1870*/  WARPGROUP.DEPBAR.LE gsb0, 0x0 ;  /* 0x00008000000079c5 */ /* 0x000fe40000010000 */
[----:B------:R-:W-:Y:S05]  /*1880*/  @!P1 BRA `(.L_x_23) ;  /* 0x0000000400249947 */ /* 0x000fea0003800000 */
[----:B------:R-:W-:Y:S02]  /*1890*/  UIADD3 UR6, UR39, 0x1, URZ ;  /* 0x0000000127067890 */ /* 0x000fe4000fffe03f */
[----:B------:R-:W-:Y:S02]  /*18a0*/  IMAD.U32 R3, RZ, RZ, UR39 ;  /* 0x00000027ff037e24 */ /* 0x000fe4000f8e00ff */
[----:B------:R-:W-:-:S04]  /*18b0*/  UISETP.NE.AND UP0, UPT, UR6, 0x9, UPT ;  /* 0x000000090600788c */ /* 0x000fc8000bf05270 */
[----:B------:R-:W-:Y:S02]  /*18c0*/  USEL UR7, URZ, 0x1, UP0 ;  /* 0x000000013f077887 */ /* 0x000fe40008000000 */
[----:B------:R-:W-:Y:S02]  /*18d0*/  USEL UR6, UR6, URZ, UP0 ;  /* 0x0000003f06067287 */ /* 0x000fe40008000000 */
[----:B------:R-:W-:-:S06]  /*18e0*/  ULOP3.LUT UR7, UR38, UR7, URZ, 0x3c, !UPT ;  /* 0x0000000726077292 */ /* 0x000fcc000f8e3c3f */
[----:B------:R-:W-:-:S07]  /*18f0*/  IMAD.U32 R7, RZ, RZ, UR7 ;  /* 0x00000007ff077e24 */ /* 0x000fce000f8e00ff */
.L_x_30:
[----:B------:R-:W-:Y:S05]  /*1900*/  @!P0 BRA `(.L_x_24) ;  /* 0x0000000000048947 */ /* 0x000fea0003800000 */
[----:B------:R-:W-:Y:S01]  /*1910*/  BPT.TRAP 0x1 ;  /* 0x000000040000795c */ /* 0x000fe20000300000 */
.L_x_24:
[----:B------:R-:W2:Y:S01]  /*1920*/  S2UR UR8, SR_CgaCtaId ;  /* 0x00000000000879c3 */ /* 0x000ea20000008800 */
[----:B------:R-:W-:Y:S01]  /*1930*/  UMOV UR7, 0x400 ;  /* 0x0000040000077882 */ /* 0x000fe20000000000 */
[----:B01----:R-:W-:Y:S01]  /*1940*/  IMAD.U32 R5, RZ, RZ, UR6 ;  /* 0x00000006ff057e24 */ /* 0x003fe2000f8e00ff */
[----:B------:R-:W-:Y:S01]  /*1950*/  SHF.L.U32 R4, R7, 0x1f, RZ ;  /* 0x0000001f07047819 */ /* 0x000fe200000006ff */
[----:B--2---:R-:W-:-:S06]  /*1960*/  ULEA UR7, UR8, UR7, 0x18 ;  /* 0x0000000708077291 */ /* 0x004fcc000f8ec03f */
[----:B------:R-:W-:-:S04]  /*1970*/  IMAD.U32 R6, RZ, RZ, UR7 ;  /* 0x00000007ff067e24 */ /* 0x000fc8000f8e00ff */
[----:B------:R-:W-:-:S04]  /*1980*/  IMAD R5, R5, 0x8, R6 ;  /* 0x0000000805057824 */ /* 0x000fc800078e0206 */
[----:B------:R0:W1:Y:S01]  /*1990*/  SYNCS.PHASECHK.TRANS64.TRYWAIT P1, [R5+URZ], R4 ;  /* 0x00000004050075a7 */ /* 0x000062000802017f */
[----:B------:R-:W-:Y:S05]  /*19a0*/  @!P0 BRA `(.L_x_25) ;  /* 0x0000000000048947 */ /* 0x000fea0003800000 */
[----:B------:R-:W-:Y:S01]  /*19b0*/  BPT.TRAP 0x1 ;  /* 0x000000040000795c */ /* 0x000fe20000300000 */
.L_x_25:
[----:B-1----:R-:W-:Y:S05]  /*19c0*/  @P1 BRA `(.L_x_26) ;  /* 0x0000000000081947 */ /* 0x002fea0003800000 */
[----:B------:R-:W1:Y:S02]  /*19d0*/  SYNCS.PHASECHK.TRANS64.TRYWAIT P1, [R5+URZ], R4 ;  /* 0x00000004050075a7 */ /* 0x000e64000802017f */
[----:B-1----:R-:W-:Y:S05]  /*19e0*/  @!P1 BRA `(.L_x_27) ;  /* 0x0000004800589947 */ /* 0x002fea0003800000 */
.L_x_26:
[----:B------:R-:W-:Y:S01]  /*19f0*/  ULEA UR7, UR6, UR4, 0xa ;  /* 0x0000000406077291 */ /* 0x000fe2000f8e503f */
[----:B------:R-:W-:Y:S01]  /*1a00*/  WARPGROUP.ARRIVE ;  /* 0x00000000000079c5 */ /* 0x000fe20000000000 */
[----:B------:R-:W-:Y:S01]  /*1a10*/  ULEA UR12, UR6, UR5, 0x9 ;  /* 0x00000005060c7291 */ /* 0x000fe2000f8e483f */
[----:B------:R-:W-:Y:S01]  /*1a20*/  UMOV UR9, 0x40000040 ;  /* 0x4000004000097882 */ /* 0x000fe20000000000 */
[----:B------:R-:W-:-:S03]  /*1a30*/  UMOV UR11, 0x40000040 ;  /* 0x40000040000b7882 */ /* 0x000fc60000000000 */
[----:B------:R-:W-:Y:S02]  /*1a40*/  UMOV UR8, UR7 ;  /* 0x0000000700087c82 */ /* 0x000fe40008000000 */
[----:B------:R-:W-:Y:S02]  /*1a50*/  UMOV UR10, UR12 ;  /* 0x0000000c000a7c82 */ /* 0x000fe40008000000 */
[----:B------:R-:W-:Y:S01]  /*1a60*/  HGMMA.64x64x16.F32 R24, gdesc[UR8], R24, gsb0 ;  /* 0x00e00000081879f0 */ /* 0x000fe20008000818 */
        /* <DEDUP_REMOVED lines=23> */
[----:B------:R-:W-:Y:S01]  /*1be0*/  BPT.TRAP 0x1 ;  /* 0x000000040000795c */ /* 0x000fe20000300000 */
.L_x_28:
[----:B------:R-:W-:-:S13]  /*1bf0*/  ISETP.NE.AND P1, PT, R23, RZ, PT ;  /* 0x000000ff1700720c */ /* 0x000fda0003f25270 */
[----:B01----:R-:W-:-:S04]  /*1c00*/  @P1 IMAD R4, R3, 0x8, R6 ;  /* 0x0000000803041824 */ /* 0x003fc800078e0206 */
[----:B------:R-:W-:-:S05]  /*1c10*/  @P1 VIADD R5, R4, 0x48 ;  /* 0x0000004804051836 */ /* 0x000fca0000000000 */
[----:B------:R-:W-:-:S04]  /*1c20*/  @P1 PRMT R5, R22, 0x654, R5 ;  /* 0x0000065416051816 */ /* 0x000fc80000000005 */
[----:B------:R0:W-:Y:S01]  /*1c30*/  @P1 SYNCS.ARRIVE.TRANS64.RED.A1T0 RZ, [R5+URZ], RZ ;  /* 0x000000ff05ff19a7 */ /* 0x0001e2000810043f */
[----:B------:R-:W-:-:S13]  /*1c40*/  ISETP.GT.U32.AND P1, PT, R19, 0x1, PT ;  /* 0x000000011300780c */ /* 0x000fda0003f24070 */
[----:B0-----:R-:W-:Y:S05]  /*1c50*/  @P1 BRA `(.L_x_29) ;  /* 0x0000000000041947 */ /* 0x001fea0003800000 */
[----:B------:R-:W-:Y:S01]  /*1c60*/  BPT.TRAP 0x1 ;  /* 0x000000040000795c */ /* 0x000fe20000300000 */
.L_x_29:
[----:B------:R-:W-:Y:S01]  /*1c70*/  UIADD3 UR6, UR6, 0x1, URZ ;  /* 0x0000000106067890 */ /* 0x000fe2000fffe03f */
[C---:B------:R-:W-:Y:S01]  /*1c80*/  ISETP.GT.AND P2, PT, R0.reuse, 0x1, PT ;  /* 0x000000010000780c */ /* 0x040fe20003f44270 */
[----:B------:R-:W-:Y:S02]  /*1c90*/  VIADD R3, R3, 0x1 ;  /* 0x0000000103037836 */ /* 0x000fe40000000000 */
[----:B------:R-:W-:Y:S01]  /*1ca0*/  UISETP.NE.AND UP0, UPT, UR6, 0x9, UPT ;  /* 0x000000090600788c */ /* 0x000fe2000bf05270 */
[----:B------:R-:W-:Y:S02]  /*1cb0*/  VIADD R0, R0, 0xffffffff ;  /* 0xffffffff00007836 */ /* 0x000fe40000000000 */
[C---:B------:R-:W-:Y:S01]  /*1cc0*/  ISETP.NE.AND P1, PT, R3.reuse, 0x9, PT ;  /* 0x000000090300780c */ /* 0x040fe20003f25270 */
[----:B------:R-:W-:Y:S02]  /*1cd0*/  USEL UR7, URZ, 0x1, UP0 ;  /* 0x000000013f077887 */ /* 0x000fe40008000000 */
[----:B------:R-:W-:Y:S01]  /*1ce0*/  USEL UR6, UR6, URZ, UP0 ;  /* 0x0000003f06067287 */ /* 0x000fe20008000000 */
[----:B------:R-:W-:-:S03]  /*1cf0*/  SEL R3, R3, RZ, P1 ;  /* 0x000000ff03037207 */ /* 0x000fc60000800000 */
[----:B------:R-:W-:Y:S01]  /*1d00*/  LOP3.LUT R7, R7, UR7, RZ, 0x3c, !PT ;  /* 0x0000000707077c12 */ /* 0x000fe2000f8e3cff */
[----:B------:R-:W-:Y:S07]  /*1d10*/  @P2 BRA `(.L_x_30) ;  /* 0xfffffff800f82947 */ /* 0x000fee000383ffff */
.L_x_23:
[----:B------:R-:W2:Y:S02]  /*1d20*/  LDC R0, c[0x0][0x28c] ;  /* 0x0000a300ff007b82 */ /* 0x000ea40000000800 */
[----:B--2---:R-:W-:-:S13]  /*1d30*/  ISETP.GE.AND P1, PT, R0, 0x1, PT ;  /* 0x000000010000780c */ /* 0x004fda0003f26270 */
[----:B------:R-:W-:Y:S05]  /*1d40*/  @!P1 BRA `(.L_x_31) ;  /* 0x0000000000509947 */ /* 0x000fea0003800000 */
[----:B------:R-:W-:Y:S05]  /*1d50*/  @!P0 BRA `(.L_x_32) ;  /* 0x0000000000048947 */ /* 0x000fea0003800000 */
[----:B------:R-:W-:Y:S01]  /*1d60*/  BPT.TRAP 0x1 ;  /* 0x000000040000795c */ /* 0x000fe20000300000 */
.L_x_32:
[----:B------:R-:W-:Y:S01]  /*1d70*/  ISETP.NE.AND P0, PT, R23, RZ, PT ;  /* 0x000000ff1700720c */ /* 0x000fe20003f05270 */
[----:B------:R-:W-:Y:S01]  /*1d80*/  BSSY B0, `(.L_x_33) ;  /* 0x000000e000007945 */ /* 0x000fe20003800000 */
[----:B------:R-:W-:-:S11]  /*1d90*/  ISETP.GT.U32.AND P1, PT, R19, 0x1, PT ;  /* 0x000000011300780c */ /* 0x000fd60003f24070 */
[----:B------:R-:W-:Y:S05]  /*1da0*/  @!P0 BRA `(.L_x_34) ;  /* 0x00000000002c8947 */ /* 0x000fea0003800000 */
[----:B------:R-:W-:-:S04]  /*1db0*/  UISETP.LT.AND UP0, UPT, UR40, 0x1, UPT ;  /* 0x000000012800788c */ /* 0x000fc8000bf01270 */
[----:B------:R-:W-:-:S04]  /*1dc0*/  USEL UR6, UR40, 0x1, UP0 ;  /* 0x0000000128067887 */ /* 0x000fc80008000000 */
[----:B------:R-:W-:-:S04]  /*1dd0*/  UIADD3 UR6, UR39, UR40, -UR6 ;  /* 0x0000002827067290 */ /* 0x000fc8000fffe806 */
[----:B------:R-:W-:-:S04]  /*1de0*/  UIMAD.WIDE.U32 UR4, UR6, 0x38e38e39, URZ ;  /* 0x38e38e39060478a5 */ /* 0x000fc8000f8e003f */
[----:B------:R-:W-:-:S04]  /*1df0*/  USHF.R.U32.HI UR4, URZ, 0x1, UR5 ;  /* 0x000000013f047899 */ /* 0x000fc80008011605 */
[----:B------:R-:W-:-:S06]  /*1e00*/  UIMAD UR6, UR4, -0x9, UR6 ;  /* 0xfffffff7040678a4 */ /* 0x000fcc000f8e0206 */
[----:B------:R-:W-:-:S04]  /*1e10*/  IMAD.U32 R3, RZ, RZ, UR6 ;  /* 0x00000006ff037e24 */ /* 0x000fc8000f8e00ff */
[----:B------:R-:W-:-:S04]  /*1e20*/  IMAD R0, R3, 0x8, R6 ;  /* 0x0000000803007824 */ /* 0x000fc800078e0206 */
[----:B------:R-:W-:-:S05]  /*1e30*/  VIADD R3, R0, 0x48 ;  /* 0x0000004800037836 */ /* 0x000fca0000000000 */
[----:B------:R-:W-:-:S04]  /*1e40*/  PRMT R3, R22, 0x654, R3 ;  /* 0x0000065416037816 */ /* 0x000fc80000000003 */
[----:B------:R2:W-:Y:S03]  /*1e50*/  SYNCS.ARRIVE.TRANS64.RED.A1T0 RZ, [R3+URZ], RZ ;  /* 0x000000ff03ff79a7 */ /* 0x0005e6000810043f */
.L_x_34:
[----:B------:R-:W-:Y:S05]  /*1e60*/  BSYNC B0 ;  /* 0x0000000000007941 */ /* 0x000fea0003800000 */
.L_x_33:
[----:B------:R-:W-:Y:S05]  /*1e70*/  @P1 BRA `(.L_x_31) ;  /* 0x0000000000041947 */ /* 0x000fea0003800000 */
[----:B------:R-:W-:Y:S01]  /*1e80*/  BPT.TRAP 0x1 ;  /* 0x000000040000795c */ /* 0x000fe20000300000 */
.L_x_31:
[----:B------:R-:W3:Y:S01]  /*1e90*/  LDC R6, c[0x0][0x288] ;  /* 0x0000a200ff067b82 */ /* 0x000ee20000000800 */
[--C-:B------:R-:W-:Y:S01]  /*1ea0*/  SHF.R.U32.HI R0, RZ, 0x2, R18.reuse ;  /* 0x00000002ff007819 */ /* 0x100fe20000011612 */
[----:B------:R-:W-:Y:S01]  /*1eb0*/  IMAD.SHL.U32 R61, R61, 0x40, RZ ;  /* 0x000000403d3d7824 */ /* 0x000fe200078e00ff */
[----:B01----:R-:W-:Y:S01]  /*1ec0*/  SHF.R.U32.HI R5, RZ, 0x7, R18 ;  /* 0x00000007ff057819 */ /* 0x003fe20000011612 */
[----:B------:R-:W-:Y:S01]  /*1ed0*/  UIADD3 UR39, UR40, UR39, URZ ;  /* 0x0000002728277290 */ /* 0x000fe2000fffe03f */
[----:B--2---:R-:W-:Y:S01]  /*1ee0*/  LOP3.LUT R3, R0, 0x7, RZ, 0xc0, !PT ;  /* 0x0000000700037812 */ /* 0x004fe200078ec0ff */
[C---:B------:R-:W-:Y:S01]  /*1ef0*/  IMAD.SHL.U32 R10, R18.reuse, 0x2, RZ ;  /* 0x00000002120a7824 */ /* 0x040fe200078e00ff */
[----:B------:R-:W-:Y:S01]  /*1f00*/  LOP3.LUT R0, R5, 0x1, RZ, 0xc0, !PT ;  /* 0x0000000105007812 */ /* 0x000fe200078ec0ff */
[----:B------:R-:W-:Y:S01]  /*1f10*/  UISETP.GT.U32.AND UP0, UPT, UR39, 0x8, UPT ;  /* 0x000000082700788c */ /* 0x000fe2000bf04070 */
[C---:B------:R-:W-:Y:S01]  /*1f20*/  LOP3.LUT R5, R18.reuse, 0x3, RZ, 0xc0, !PT ;  /* 0x0000000312057812 */ /* 0x040fe200078ec0ff */
[----:B------:R-:W-:Y:S01]  /*1f30*/  ULDC UR7, c[0x0][0x284] ;  /* 0x0000a10000077ab9 */ /* 0x000fe20000000800 */
[----:B------:R-:W-:Y:S01]  /*1f40*/  LOP3.LUT R4, R18, 0x60, RZ, 0xc0, !PT ;  /* 0x0000006012047812 */ /* 0x000fe200078ec0ff */
[----:B------:R-:W-:Y:S01]  /*1f50*/  IMAD.SHL.U32 R8, R0, 0x40, RZ ;  /* 0x0000004000087824 */ /* 0x000fe200078e00ff */
[----:B------:R-:W-:Y:S01]  /*1f60*/  UISETP.LT.U32.AND UP0, UPT, UR40, 0x9, UP0 ;  /* 0x000000092800788c */ /* 0x000fe20008701070 */
[----:B------:R-:W-:Y:S01]  /*1f70*/  SHF.R.S32.HI R15, RZ, 0x1f, R59 ;  /* 0x0000001fff0f7819 */ /* 0x000fe2000001143b */
[----:B------:R-:W-:Y:S01]  /*1f80*/  UISETP.GE.U32.AND UP1, UPT, UR40, 0x9, UPT ;  /* 0x000000092800788c */ /* 0x000fe2000bf26070 */
[----:B------:R-:W-:Y:S01]  /*1f90*/  SHF.R.U32.HI R4, RZ, 0x1, R4 ;  /* 0x00000001ff047819 */ /* 0x000fe20000011604 */
[----:B------:R-:W-:Y:S01]  /*1fa0*/  ULDC.64 UR8, c[0x0][0x5d0] ;  /* 0x0001740000087ab9 */ /* 0x000fe20000000a00 */
[C---:B------:R-:W-:Y:S01]  /*1fb0*/  LOP3.LUT R10, R61.reuse, 0x6, R10, 0xf8, !PT ;  /* 0x000000063d0a7812 */ /* 0x040fe200078ef80a */
[----:B------:R-:W-:Y:S01]  /*1fc0*/  UIMAD.WIDE.U32 UR4, UR39, 0x38e38e39, URZ ;  /* 0x38e38e39270478a5 */ /* 0x000fe2000f8e003f */
[--C-:B------:R-:W-:Y:S01]  /*1fd0*/  IADD3 R7, RZ, -R4, -R3.reuse ;  /* 0x80000004ff077210 */ /* 0x100fe20007ffe803 */
[----:B------:R-:W-:Y:S01]  /*1fe0*/  USEL UR6, URZ, 0x1, !UP0 ;  /* 0x000000013f067887 */ /* 0x000fe2000c000000 */
[----:B------:R-:W-:Y:S01]  /*1ff0*/  LOP3.LUT R3, R8, 0x40, R3, 0xe2, !PT ;  /* 0x0000004008037812 */ /* 0x000fe200078ee203 */
[C---:B------:R-:W-:Y:S01]  /*2000*/  IMAD.WIDE R8, R60.reuse, 0x80, RZ ;  /* 0x000000803c087825 */ /* 0x040fe200078e02ff */
[----:B---3--:R-:W-:Y:S01]  /*2010*/  ISETP.GE.AND P0, PT, R61, R6, PT ;  /* 0x000000063d00720c */ /* 0x008fe20003f06270 */
[----:B------:R-:W-:Y:S01]  /*2020*/  USHF.R.U32.HI UR4, URZ, 0x1, UR5 ;  /* 0x000000013f047899 */ /* 0x000fe20008011605 */
[----:B------:R-:W-:Y:S01]  /*2030*/  SHF.R.S32.HI R11, RZ, 0x1f, R10 ;  /* 0x0000001fff0b7819 */ /* 0x000fe2000001140a */
[----:B------:R-:W-:Y:S01]  /*2040*/  IMAD R12, R5, -0x2, R6 ;  /* 0xfffffffe050c7824 */ /* 0x000fe200078e0206 */
[----:B------:R-:W-:Y:S01]  /*2050*/  ULOP3.LUT UR38, UR38, UR6, URZ, 0x3c, !UPT ;  /* 0x0000000626267292 */ /* 0x000fe2000f8e3c3f */
[----:B------:R-:W-:Y:S01]  /*2060*/  IMAD.SHL.U32 R5, R60, 0x80, RZ ;  /* 0x000000803c057824 */ /* 0x000fe200078e00ff */
[----:B------:R-:W-:Y:S01]  /*2070*/  LOP3.LUT R73, R8, R3, R4, 0xfe, !PT ;  /* 0x0000000308497212 */ /* 0x000fe200078efe04 */
[----:B------:R-:W-:Y:S01]  /*2080*/  IMAD R6, R15, UR8, RZ ;  /* 0x000000080f067c24 */ /* 0x000fe2000f8e02ff */
[----:B------:R-:W-:Y:S01]  /*2090*/  UIMAD UR39, UR4, -0x9, UR39 ;  /* 0xfffffff7042778a4 */ /* 0x000fe2000f8e0227 */
[----:B------:R-:W-:Y:S01]  /*20a0*/  IMAD R0, R0, -0x40, R7 ;  /* 0xffffffc000007824 */ /* 0x000fe200078e0207 */
[----:B------:R-:W-:Y:S01]  /*20b0*/  ISETP.GE.OR P0, PT, R5, UR7, P0 ;  /* 0x0000000705007c0c */ /* 0x000fe20008706670 */
[C---:B------:R-:W-:Y:S01]  /*20c0*/  IMAD R13, R59.reuse, UR9, R6 ;  /* 0x000000093b0d7c24 */ /* 0x040fe2000f8e0206 */
[----:B------:R-:W-:Y:S01]  /*20d0*/  @UP1 ULOP3.LUT UR38, UR38, 0x1, UR4, 0x78, !UPT ;  /* 0x0000000126261892 */ /* 0x000fe2000f8e7804 */
[----:B------:R-:W-:Y:S01]  /*20e0*/  IMAD.WIDE.U32 R6, R59, UR8, R10 ;  /* 0x000000083b067c25 */ /* 0x000fe2000f8e000a */
[----:B------:R-:W-:-:S03]  /*20f0*/  IADD3 R3, -R5, UR7, R0 ;  /* 0x0000000705037c10 */ /* 0x000fc6000fffe100 */
[----:B------:R-:W-:Y:S02]  /*2100*/  IMAD.IADD R7, R7, 0x1, R13 ;  /* 0x0000000107077824 */ /* 0x000fe400078e020d */
[----:B------:R-:W-:Y:S02]  /*2110*/  IMAD.IADD R4, R12, 0x1, -R61 ;  /* 0x000000010c047824 */ /* 0x000fe400078e0a3d */
[----:B------:R-:W-:Y:S02]  /*2120*/  IMAD.MOV.U32 R0, RZ, RZ, -0x1 ;  /* 0xffffffffff007424 */ /* 0x000fe400078e00ff */
[----:B------:R-:W-:Y:S05]  /*2130*/  @P0 BRA `(.L_x_35) ;  /* 0x0000002000a40947 */ /* 0x000fea0003800000 */
[----:B------:R-:W0:Y:S01]  /*2140*/  LDC.64 R66, c[0x0][0x5c8] ;  /* 0x00017200ff427b82 */ /* 0x000e220000000a00 */
[----:B-----5:R-:W-:Y:S01]  /*2150*/  FSETP.NEU.AND P0, PT, R57, RZ, PT ;  /* 0x000000ff3900720b */ /* 0x020fe20003f0d000 */
[----:B------:R-:W-:Y:S01]  /*2160*/  BSSY B0, `(.L_x_35) ;  /* 0x0000226000007945 */ /* 0x000fe20003800000 */
[----:B------:R-:W-:-:S04]  /*2170*/  ISETP.GT.AND P2, PT, R4, RZ, PT ;  /* 0x000000ff0400720c */ /* 0x000fc80003f44270 */
[----:B------:R-:W-:Y:S01]  /*2180*/  ISETP.GT.AND P1, PT, R3, RZ, P2 ;  /* 0x000000ff0300720c */ /* 0x000fe20001724270 */
[-C--:B0-----:R-:W-:Y:S02]  /*2190*/  IMAD R12, R9, R66.reuse, RZ ;  /* 0x00000042090c7224 */ /* 0x081fe400078e02ff */
[----:B------:R-:W-:-:S04]  /*21a0*/  IMAD.WIDE.U32 R60, R73, R66, R6 ;  /* 0x00000042493c7225 */ /* 0x000fc800078e0006 */
[----:B------:R-:W-:-:S04]  /*21b0*/  IMAD R5, R73, R67, R12 ;  /* 0x0000004349057224 */ /* 0x000fc800078e020c */
[----:B------:R-:W-:Y:S01]  /*21c0*/  IMAD.IADD R75, R61, 0x1, R5 ;  /* 0x000000013d4b7824 */ /* 0x000fe200078e0205 */
[----:B------:R-:W-:Y:S06]  /*21d0*/  @!P0 BRA `(.L_x_36) ;  /* 0x0000001400e88947 */ /* 0x000fec0003800000 */
[----:B------:R-:W0:Y:S01]  /*21e0*/  LDC.64 R64, c[0x0][0x5b8] ;  /* 0x00016e00ff407b82 */ /* 0x000e220000000a00 */
[----:B------:R-:W-:-:S07]  /*21f0*/  ULDC.64 UR4, c[0x0][0x5c0] ;  /* 0x0001700000047ab9 */ /* 0x000fce0000000a00 */
[----:B------:R-:W1:Y:S08]  /*2200*/  LDC.64 R68, c[0x0][0x5b0] ;  /* 0x00016c00ff447b82 */ /* 0x000e700000000a00 */
[----:B------:R-:W2:Y:S01]  /*2210*/  LDC.64 R70, c[0x0][0x5a8] ;  /* 0x00016a00ff467b82 */ /* 0x000ea20000000a00 */
[-C--:B0-----:R-:W-:Y:S02]  /*2220*/  IMAD R6, R15, R64.reuse, RZ ;  /* 0x000000400f067224 */ /* 0x081fe400078e02ff */
[----:B------:R-:W-:-:S04]  /*2230*/  IMAD.WIDE.U32 R62, R59, R64, R10 ;  /* 0x000000403b3e7225 */ /* 0x000fc800078e000a */
[----:B------:R-:W-:Y:S02]  /*2240*/  IMAD R61, R59, R65, R6 ;  /* 0x000000413b3d7224 */ /* 0x000fe400078e0206 */
[-C--:B-1----:R-:W-:Y:S02]  /*2250*/  IMAD R8, R9, R68.reuse, RZ ;  /* 0x0000004409087224 */ /* 0x082fe400078e02ff */
[----:B------:R-:W-:Y:S02]  /*2260*/  IMAD.IADD R13, R63, 0x1, R61 ;  /* 0x000000013f0d7824 */ /* 0x000fe400078e023d */
[----:B------:R-:W-:Y:S02]  /*2270*/  IMAD.MOV.U32 R12, RZ, RZ, R62 ;  /* 0x000000ffff0c7224 */ /* 0x000fe400078e003e */
[C---:B------:R-:W-:Y:S02]  /*2280*/  IMAD R65, R73.reuse, R69, R8 ;  /* 0x0000004549417224 */ /* 0x040fe400078e0208 */
[----:B------:R-:W-:-:S04]  /*2290*/  IMAD.WIDE.U32 R6, R73, R68, R12 ;  /* 0x0000004449067225 */ /* 0x000fc800078e000c */
[----:B------:R-:W-:Y:S01]  /*22a0*/  IMAD.IADD R5, R7, 0x1, R65 ;  /* 0x0000000107057824 */ /* 0x000fe200078e0241 */
[----:B--2---:R-:W-:-:S04]  /*22b0*/  LEA R14, P0, R6, R70, 0x1 ;  /* 0x00000046060e7211 */ /* 0x004fc800078008ff */
[----:B------:R-:W-:-:S05]  /*22c0*/  LEA.HI.X R15, R6, R71, R5, 0x1, P0 ;  /* 0x00000047060f7211 */ /* 0x000fca00000f0c05 */
[----:B------:R0:W2:Y:S01]  /*22d0*/  @P1 LDG.E.LTC128B.U16 R5, desc[UR36][R14.64] ;  /* 0x000000240e051981 */ /* 0x0000a2000c1e1520 */
[----:B------:R-:W-:Y:S01]  /*22e0*/  IMAD.WIDE.U32 R6, R73, R68, R10 ;  /* 0x0000004449067225 */ /* 0x000fe200078e000a */
[----:B------:R-:W-:Y:S03]  /*22f0*/  BSSY B1, `(.L_x_37) ;  /* 0x0000013000017945 */ /* 0x000fe60003800000 */
[----:B------:R-:W-:Y:S02]  /*2300*/  IMAD.IADD R7, R65, 0x1, R7 ;  /* 0x0000000141077824 */ /* 0x000fe400078e0207 */
[----:B------:R-:W-:Y:S01]  /*2310*/  IMAD.WIDE.U32 R20, R59, R64, R6 ;  /* 0x000000403b147225 */ /* 0x000fe200078e0006 */
[----:B0-----:R-:W-:-:S03]  /*2320*/  SHF.L.U64.HI R15, R68, 0x3, R69 ;  /* 0x00000003440f7819 */ /* 0x001fc60000010245 */
[----:B------:R-:W-:Y:S01]  /*2330*/  IMAD.IADD R7, R61, 0x1, R21 ;  /* 0x000000013d077824 */ /* 0x000fe200078e0215 */
[----:B------:R-:W-:Y:S01]  /*2340*/  LEA R6, P4, R20, R70, 0x1 ;  /* 0x0000004614067211 */ /* 0x000fe200078808ff */
[----:B------:R-:W-:-:S03]  /*2350*/  IMAD.SHL.U32 R14, R68, 0x8, RZ ;  /* 0x00000008440e7824 */ /* 0x000fc600078e00ff */
[----:B------:R-:W-:Y:S01]  /*2360*/  LEA.HI.X R7, R20, R71, R7, 0x1, P4 ;  /* 0x0000004714077211 */ /* 0x000fe200020f0c07 */
[----:B--2---:R-:W-:-:S05]  /*2370*/  HADD2.F32 R8, -RZ, R5.H0_H0 ;  /* 0x20000005ff087230 */ /* 0x004fca0000004100 */
[----:B------:R-:W-:Y:S01]  /*2380*/  FMUL R9, R8, R57 ;  /* 0x0000003908097220 */ /* 0x000fe20000400000 */
[----:B------:R-:W-:-:S03]  /*2390*/  LEA R8, P0, R60, UR4, 0x1 ;  /* 0x000000043c087c11 */ /* 0x000fc6000f8008ff */
[----:B------:R-:W-:Y:S01]  /*23a0*/  FFMA R24, R24, R56, R9 ;  /* 0x0000003818187223 */ /* 0x000fe20000000009 */
[----:B------:R-:W-:Y:S02]  /*23b0*/  LEA.HI.X R9, R60, UR5, R75, 0x1, P0 ;  /* 0x000000053c097c11 */ /* 0x000fe400080f0c4b */
[----:B------:R-:W-:Y:S02]  /*23c0*/  ISETP.GT.AND P0, PT, R4, 0x1, PT ;  /* 0x000000010400780c */ /* 0x000fe40003f04270 */
[----:B------:R-:W-:Y:S02]  /*23d0*/  F2FP.F16.F32.PACK_AB R24, RZ, R24 ;  /* 0x00000018ff18723e */ /* 0x000fe400000000ff */
[----:B------:R-:W-:-:S03]  /*23e0*/  ISETP.GT.AND P3, PT, R3, RZ, P0 ;  /* 0x000000ff0300720c */ /* 0x000fc60000764270 */
[----:B------:R0:W-:Y:S10]  /*23f0*/  @P1 STG.E.U16 desc[UR36][R8.64], R24 ;  /* 0x0000001808001986 */ /* 0x0001f4000c101524 */
[----:B------:R-:W-:Y:S05]  /*2400*/  @!P3 BRA `(.L_x_38) ;  /* 0x000000000004b947 */ /* 0x000fea0003800000 */
[----:B------:R1:W5:Y:S02]  /*2410*/  LDG.E.LTC128B.U16 R5, desc[UR36][R6.64+0x2] ;  /* 0x0000022406057981 */ /* 0x000364000c1e1520 */
.L_x_38:
[----:B------:R-:W-:Y:S05]  /*2420*/  BSYNC B1 ;  /* 0x0000000000017941 */ /* 0x000fea0003800000 */
.L_x_37:
[----:B-----5:R-:W-:Y:S01]  /*2430*/  HADD2.F32 R12, -RZ, R5.H0_H0 ;  /* 0x20000005ff0c7230 */ /* 0x020fe20000004100 */
[----:B------:R-:W-:Y:S01]  /*2440*/  ISETP.GT.AND P2, PT, R3, 0x8, P2 ;  /* 0x000000080300780c */ /* 0x000fe20001744270 */
[----:B------:R-:W-:Y:S01]  /*2450*/  IMAD.WIDE.U32 R20, R73, R68, R14 ;  /* 0x0000004449147225 */ /* 0x000fe200078e000e */
[----:B0-----:R-:W-:-:S03]  /*2460*/  PRMT R24, R5, 0x7610, R24 ;  /* 0x0000761005187816 */ /* 0x001fc60000000018 */
[----:B------:R-:W-:Y:S01]  /*2470*/  FMUL R12, R12, R57 ;  /* 0x000000390c0c7220 */ /* 0x000fe20000400000 */
[----:B------:R-:W-:Y:S01]  /*2480*/  IMAD.IADD R65, R65, 0x1, R21 ;  /* 0x0000000141417824 */ /* 0x000fe200078e0215 */
[----:B------:R-:W-:Y:S02]  /*2490*/  IADD3 R62, P1, R62, R20, RZ ;  /* 0x000000143e3e7210 */ /* 0x000fe40007f3e0ff */
[----:B------:R-:W-:-:S03]  /*24a0*/  FFMA R12, R25, R56, R12 ;  /* 0x00000038190c7223 */ /* 0x000fc6000000000c */
[----:B------:R-:W-:Y:S01]  /*24b0*/  IMAD.X R13, R65, 0x1, R13, P1 ;  /* 0x00000001410d7824 */ /* 0x000fe200008e060d */
[C---:B------:R-:W-:Y:S02]  /*24c0*/  LEA R14, P1, R62.reuse, R70, 0x1 ;  /* 0x000000463e0e7211 */ /* 0x040fe400078208ff */
[----:B------:R-:W-:Y:S02]  /*24d0*/  F2FP.F16.F32.PACK_AB R12, RZ, R12 ;  /* 0x0000000cff0c723e */ /* 0x000fe400000000ff */
[----:B------:R-:W-:Y:S02]  /*24e0*/  LEA.HI.X R15, R62, R71, R13, 0x1, P1 ;  /* 0x000000473e0f7211 */ /* 0x000fe400008f0c0d */
[----:B------:R-:W-:-:S05]  /*24f0*/  PRMT R21, R12, 0x7610, R21 ;  /* 0x000076100c157816 */ /* 0x000fca0000000015 */
[----:B------:R0:W-:Y:S04]  /*2500*/  @P3 STG.E.U16 desc[UR36][R8.64+0x2], R21 ;  /* 0x0000021508003986 */ /* 0x0001e8000c101524 */
[----:B------:R-:W2:Y:S01]  /*2510*/  @P2 LDG.E.LTC128B.U16 R24, desc[UR36][R14.64] ;  /* 0x000000240e182981 */ /* 0x000ea2000c1e1520 */
[----:B------:R-:W-:Y:S01]  /*2520*/  IADD3 R20, P1, R10, R20, RZ ;  /* 0x000000140a147210 */ /* 0x000fe20007f3e0ff */
[----:B------:R-:W-:Y:S01]  /*2530*/  BSSY B1, `(.L_x_39) ;  /* 0x0000011000017945 */ /* 0x000fe20003800000 */
[C---:B------:R-:W-:Y:S02]  /*2540*/  SHF.L.U64.HI R13, R66.reuse, 0x4, R67 ;  /* 0x00000004420d7819 */ /* 0x040fe40000010243 */
[----:B------:R-:W-:Y:S01]  /*2550*/  ISETP.GT.AND P0, PT, R3, 0x8, P0 ;  /* 0x000000080300780c */ /* 0x000fe20000704270 */
[----:B0-----:R-:W-:Y:S01]  /*2560*/  IMAD.X R21, R11, 0x1, R65, P1 ;  /* 0x000000010b157824 */ /* 0x001fe200008e0641 */
[----:B------:R-:W-:Y:S01]  /*2570*/  LEA R12, P1, R66, R8, 0x4 ;  /* 0x00000008420c7211 */ /* 0x000fe200078220ff */
[----:B------:R-:W-:-:S04]  /*2580*/  IMAD.WIDE.U32 R20, R59, R64, R20 ;  /* 0x000000403b147225 */ /* 0x000fc800078e0014 */
[----:B------:R-:W-:Y:S02]  /*2590*/  IMAD.X R13, R13, 0x1, R9, P1 ;  /* 0x000000010d0d7824 */ /* 0x000fe400008e0609 */
[----:B------:R-:W-:Y:S02]  /*25a0*/  IMAD.IADD R11, R61, 0x1, R21 ;  /* 0x000000013d0b7824 */ /* 0x000fe400078e0215 */
[----:B--2---:R-:W-:-:S05]  /*25b0*/  HADD2.F32 R10, -RZ, R24.H0_H0 ;  /* 0x20000018ff0a7230 */ /* 0x004fca0000004100 */
[----:B------:R-:W-:Y:S01]  /*25c0*/  FMUL R5, R10, R57 ;  /* 0x000000390a057220 */ /* 0x000fe20000400000 */
[----:B------:R-:W-:-:S03]  /*25d0*/  LEA R10, P3, R20, R70, 0x1 ;  /* 0x00000046140a7211 */ /* 0x000fc600078608ff */
[----:B------:R-:W-:Y:S01]  /*25e0*/  FFMA R5, R26, R56, R5 ;  /* 0x000000381a057223 */ /* 0x000fe20000000005 */
[----:B------:R-:W-:-:S04]  /*25f0*/  LEA.HI.X R11, R20, R71, R11, 0x1, P3 ;  /* 0x00000047140b7211 */ /* 0x000fc800018f0c0b */
[----:B------:R-:W-:-:S05]  /*2600*/  F2FP.F16.F32.PACK_AB R5, RZ, R5 ;  /* 0x00000005ff05723e */ /* 0x000fca00000000ff */
[----:B------:R0:W-:Y:S01]  /*2610*/  @P2 STG.E.U16 desc[UR36][R12.64], R5 ;  /* 0x000000050c002986 */ /* 0x0001e2000c101524 */
[----:B------:R-:W-:Y:S05]  /*2620*/  @!P0 BRA `(.L_x_40) ;  /* 0x0000000000048947 */ /* 0x000fea0003800000 */
[----:B------:R2:W5:Y:S02]  /*2630*/  LDG.E.LTC128B.U16 R24, desc[UR36][R10.64+0x2] ;  /* 0x000002240a187981 */ /* 0x000564000c1e1520 */
.L_x_40:
[----:B------:R-:W-:Y:S05]  /*2640*/  BSYNC B1 ;  /* 0x0000000000017941 */ /* 0x000fea0003800000 */
.L_x_39:
[----:B-----5:R-:W-:Y:S01]  /*2650*/  HADD2.F32 R14, -RZ, R24.H0_H0 ;  /* 0x20000018ff0e7230 */ /* 0x020fe20000004100 */
[----:B------:R-:W-:Y:S01]  /*2660*/  ISETP.GT.AND P1, PT, R4, 0x8, PT ;  /* 0x000000080400780c */ /* 0x000fe20003f24270 */
[----:B------:R-:W-:Y:S03]  /*2670*/  BSSY B1, `(.L_x_41) ;  /* 0x0000008000017945 */ /* 0x000fe60003800000 */
[----:B------:R-:W-:Y:S01]  /*2680*/  FMUL R14, R14, R57 ;  /* 0x000000390e0e7220 */ /* 0x000fe20000400000 */
[----:B------:R-:W-:-:S03]  /*2690*/  ISETP.GT.AND P2, PT, R3, RZ, P1 ;  /* 0x000000ff0300720c */ /* 0x000fc60000f44270 */
[----:B------:R-:W-:-:S05]  /*26a0*/  FFMA R14, R27, R56, R14 ;  /* 0x000000381b0e7223 */ /* 0x000fca000000000e */
[----:B------:R-:W-:-:S05]  /*26b0*/  F2FP.F16.F32.PACK_AB R14, RZ, R14 ;  /* 0x0000000eff0e723e */ /* 0x000fca00000000ff */
[----:B------:R3:W-:Y:S01]  /*26c0*/  @P0 STG.E.U16 desc[UR36][R12.64+0x2], R14 ;  /* 0x0000020e0c000986 */ /* 0x0007e2000c101524 */
[----:B------:R-:W-:Y:S05]  /*26d0*/  @!P2 BRA `(.L_x_42) ;  /* 0x000000000004a947 */ /* 0x000fea0003800000 */
[----:B------:R4:W5:Y:S02]  /*26e0*/  LDG.E.LTC128B.U16 R24, desc[UR36][R6.64+0x10] ;  /* 0x0000102406187981 */ /* 0x000964000c1e1520 */
.L_x_42:
[----:B------:R-:W-:Y:S05]  /*26f0*/  BSYNC B1 ;  /* 0x0000000000017941 */ /* 0x000fea0003800000 */
.L_x_41:
[----:B---3-5:R-:W-:Y:S01]  /*2700*/  HADD2.F32 R14, -RZ, R24.H0_H0 ;  /* 0x20000018ff0e7230 */ /* 0x028fe20000004100 */
[----:B------:R-:W-:Y:S01]  /*2710*/  ISETP.GT.AND P0, PT, R4, 0x9, PT ;  /* 0x000000090400780c */ /* 0x000fe20003f04270 */
[----:B------:R-:W-:Y:S03]  /*2720*/  BSSY B1, `(.L_x_43) ;  /* 0x0000008000017945 */ /* 0x000fe60003800000 */
[----:B0-----:R-:W-:Y:S01]  /*2730*/  FMUL R5, R14, R57 ;  /* 0x000000390e057220 */ /* 0x001fe20000400000 */
[----:B------:R-:W-:-:S03]  /*2740*/  ISETP.GT.AND P3, PT, R3, RZ, P0 ;  /* 0x000000ff0300720c */ /* 0x000fc60000764270 */
[----:B------:R-:W-:-:S05]  /*2750*/  FFMA R5, R28, R56, R5 ;  /* 0x000000381c057223 */ /* 0x000fca0000000005 */
[----:B------:R-:W-:-:S05]  /*2760*/  F2FP.F16.F32.PACK_AB R5, RZ, R5 ;  /* 0x00000005ff05723e */ /* 0x000fca00000000ff */
[----:B------:R0:W-:Y:S01]  /*2770*/  @P2 STG.E.U16 desc[UR36][R8.64+0x10], R5 ;  /* 0x0000100508002986 */ /* 0x0001e2000c101524 */
[----:B------:R-:W-:Y:S05]  /*2780*/  @!P3 BRA `(.L_x_44) ;  /* 0x000000000004b947 */ /* 0x000fea0003800000 */
[----:B------:R3:W5:Y:S02]  /*2790*/  LDG.E.LTC128B.U16 R24, desc[UR36][R6.64+0x12] ;  /* 0x0000122406187981 */ /* 0x000764000c1e1520 */
.L_x_44:
[----:B------:R-:W-:Y:S05]  /*27a0*/  BSYNC B1 ;  /* 0x0000000000017941 */ /* 0x000fea0003800000 */
.L_x_43:
[----:B-----5:R-:W-:Y:S01]  /*27b0*/  HADD2.F32 R14, -RZ, R24.H0_H0 ;  /* 0x20000018ff0e7230 */ /* 0x020fe20000004100 */
[----:B------:R-:W-:Y:S01]  /*27c0*/  ISETP.GT.AND P1, PT, R3, 0x8, P1 ;  /* 0x000000080300780c */ /* 0x000fe20000f24270 */
[----:B------:R-:W-:Y:S03]  /*27d0*/  BSSY B1, `(.L_x_45) ;  /* 0x0000007000017945 */ /* 0x000fe60003800000 */
[----:B------:R-:W-:-:S04]  /*27e0*/  FMUL R14, R14, R57 ;  /* 0x000000390e0e7220 */ /* 0x000fc80000400000 */
[----:B------:R-:W-:-:S05]  /*27f0*/  FFMA R14, R29, R56, R14 ;  /* 0x000000381d0e7223 */ /* 0x000fca000000000e */
[----:B------:R-:W-:-:S05]  /*2800*/  F2FP.F16.F32.PACK_AB R14, RZ, R14 ;  /* 0x0000000eff0e723e */ /* 0x000fca00000000ff */
[----:B------:R0:W-:Y:S01]  /*2810*/  @P3 STG.E.U16 desc[UR36][R8.64+0x12], R14 ;  /* 0x0000120e08003986 */ /* 0x0001e2000c101524 */
[----:B------:R-:W-:Y:S05]  /*2820*/  @!P1 BRA `(.L_x_46) ;  /* 0x0000000000049947 */ /* 0x000fea0003800000 */
[----:B------:R0:W5:Y:S02]  /*2830*/  LDG.E.LTC128B.U16 R24, desc[UR36][R10.64+0x10] ;  /* 0x000010240a187981 */ /* 0x000164000c1e1520 */
.L_x_46:
[----:B------:R-:W-:Y:S05]  /*2840*/  BSYNC B1 ;  /* 0x0000000000017941 */ /* 0x000fea0003800000 */
.L_x_45:
[----:B0----5:R-:W-:Y:S01]  /*2850*/  HADD2.F32 R14, -RZ, R24.H0_H0 ;  /* 0x20000018ff0e7230 */ /* 0x021fe20000004100 */
        /* <DEDUP_REMOVED lines=8> */
.L_x_48:
[----:B------:R-:W-:Y:S05]  /*28e0*/  BSYNC B1 ;  /* 0x0000000000017941 */ /* 0x000fea0003800000 */
.L_x_47:
        /* <DEDUP_REMOVED lines=10> */
.L_x_50:
[----:B------:R-:W-:Y:S05]  /*2990*/  BSYNC B1 ;  /* 0x0000000000017941 */ /* 0x000fea0003800000 */
.L_x_49:
[----:B0----5:R-:W-:Y:S01]  /*29a0*/  HADD2.F32 R14, -RZ, R24.H0_H0 ;  /* 0x20000018ff0e7230 */ /* 0x021fe20000004100 */
        /* <DEDUP_REMOVED lines=9> */
.L_x_52:
[----:B------:R-:W-:Y:S05]  /*2a40*/  BSYNC B1 ;  /* 0x0000000000017941 */ /* 0x000fea0003800000 */
.L_x_51:
        /* <DEDUP_REMOVED lines=9> */
.L_x_54:
[----:B------:R-:W-:Y:S05]  /*2ae0*/  BSYNC B1 ;  /* 0x0000000000017941 */ /* 0x000fea0003800000 */
.L_x_53:
        /* <DEDUP_REMOVED lines=9> */
.L_x_56:
[----:B------:R-:W-:Y:S05]  /*2b80*/  BSYNC B1 ;  /* 0x0000000000017941 */ /* 0x000fea0003800000 */
.L_x_55:
        /* <DEDUP_REMOVED lines=10> */
.L_x_58:
[----:B------:R-:W-:Y:S05]  /*2c30*/  BSYNC B1 ;  /* 0x0000000000017941 */ /* 0x000fea0003800000 */
.L_x_57:
        /* <DEDUP_REMOVED lines=10> */
.L_x_60:
[----:B------:R-:W-:Y:S05]  /*2ce0*/  BSYNC B1 ;  /* 0x0000000000017941 */ /* 0x000fea0003800000 */
.L_x_59:
        /* <DEDUP_REMOVED lines=9> */
.L_x_62:
[----:B------:R-:W-:Y:S05]  /*2d80*/  BSYNC B1 ;  /* 0x0000000000017941 */ /* 0x000fea0003800000 */
.L_x_61:
        /* <DEDUP_REMOVED lines=9> */
.L_x_64:
[----:B------:R-:W-:Y:S05]  /*2e20*/  BSYNC B1 ;  /* 0x0000000000017941 */ /* 0x000fea0003800000 */
.L_x_63:
        /* <DEDUP_REMOVED lines=10> */
.L_x_66:
[----:B------:R-:W-:Y:S05]  /*2ed0*/  BSYNC B1 ;  /* 0x0000000000017941 */ /* 0x000fea0003800000 */
.L_x_65:
        /* <DEDUP_REMOVED lines=10> */
.L_x_68:
[----:B------:R-:W-:Y:S05]  /*2f80*/  BSYNC B1 ;  /* 0x0000000000017941 */ /* 0x000fea0003800000 */
.L_x_67:
        /* <DEDUP_REMOVED lines=9> */
.L_x_70:
[----:B------:R-:W-:Y:S05]  /*3020*/  BSYNC B1 ;  /* 0x0000000000017941 */ /* 0x000fea0003800000 */
.L_x_69:
        /* <DEDUP_REMOVED lines=9> */
.L_x_72:
[----:B------:R-:W-:Y:S05]  /*30c0*/  BSYNC B1 ;  /* 0x0000000000017941 */ /* 0x000fea0003800000 */
.L_x_71:
        /* <DEDUP_REMOVED lines=10> */
.L_x_74:
[----:B------:R-:W-:Y:S05]  /*3170*/  BSYNC B1 ;  /* 0x0000000000017941 */ /* 0x000fea0003800000 */
.L_x_73:
        /* <DEDUP_REMOVED lines=10> */
.L_x_76:
[----:B------:R-:W-:Y:S05]  /*3220*/  BSYNC B1 ;  /* 0x0000000000017941 */ /* 0x000fea0003800000 */
.L_x_75:
        /* <DEDUP_REMOVED lines=9> */
.L_x_78:
[----:B------:R-:W-:Y:S05]  /*32c0*/  BSYNC B1 ;  /* 0x0000000000017941 */ /* 0x000fea0003800000 */
.L_x_77:
        /* <DEDUP_REMOVED lines=9> */
.L_x_80:
[----:B------:R-:W-:Y:S05]  /*3360*/  BSYNC B1 ;  /* 0x0000000000017941 */ /* 0x000fea0003800000 */
.L_x_79:
        /* <DEDUP_REMOVED lines=10> */
.L_x_82:
[----:B------:R-:W-:Y:S05]  /*3410*/  BSYNC B1 ;  /* 0x0000000000017941 */ /* 0x000fea0003800000 */
.L_x_81:
        /* <DEDUP_REMOVED lines=10> */
.L_x_84:
[----:B------:R-:W-:Y:S05]  /*34c0*/  BSYNC B1 ;  /* 0x0000000000017941 */ /* 0x000fea0003800000 */
.L_x_83:
        /* <DEDUP_REMOVED lines=9> */
.L_x_86:
[----:B------:R-:W-:Y:S05]  /*3560*/  BSYNC B1 ;  /* 0x0000000000017941 */ /* 0x000fea0003800000 */
.L_x_85:
        /* <DEDUP_REMOVED lines=9> */
.L_x_88:
[----:B------:R-:W-:Y:S05]  /*3600*/  BSYNC B1 ;  /* 0x0000000000017941 */ /* 0x000fea0003800000 */
.L_x_87:
        /* <DEDUP_REMOVED lines=10> */
.L_x_90:
[----:B------:R-:W-:Y:S05]  /*36b0*/  BSYNC B1 ;  /* 0x0000000000017941 */ /* 0x000fea0003800000 */
.L_x_89:
[----:B0----5:R-:W-:Y:S01]  /*36c0*/  HADD2.F32 R14, -RZ, R24.H0_H0 ;  /* 0x20000018ff0e7230 */ /* 0x021fe20000004100 */
[----:B------:R-:W-:Y:S01]  /*36d0*/  ISETP.GT.AND P0, PT, R4, 0x39, PT ;  /* 0x000000390400780c */ /* 0x000fe20003f04270 */
[----:B------:R-:W-:Y:S01]  /*36e0*/  @P2 IMAD.MOV.U32 R4, RZ, RZ, R8 ;  /* 0x000000ffff042224 */ /* 0x000fe200078e0008 */
[----:B------:R-:W-:Y:S02]  /*36f0*/  BSSY B1, `(.L_x_91) ;  /* 0x000000a000017945 */ /* 0x000fe40003800000 */
[----:B------:R-:W-:Y:S01]  /*3700*/  FMUL R5, R14, R57 ;  /* 0x000000390e057220 */ /* 0x000fe20000400000 */
[----:B------:R-:W-:-:S03]  /*3710*/  ISETP.GT.AND P3, PT, R3, RZ, P0 ;  /* 0x000000ff0300720c */ /* 0x000fc60000764270 */
[----:B------:R-:W-:-:S05]  /*3720*/  FFMA R5, R52, R56, R5 ;  /* 0x0000003834057223 */ /* 0x000fca0000000005 */
[----:B------:R-:W-:-:S04]  /*3730*/  F2FP.F16.F32.PACK_AB R5, RZ, R5 ;  /* 0x00000005ff05723e */ /* 0x000fc800000000ff */
[----:B------:R-:W-:Y:S01]  /*3740*/  PRMT R14, R5, 0x7610, R14 ;  /* 0x00007610050e7816 */ /* 0x000fe2000000000e */
[----:B------:R-:W-:-:S05]  /*3750*/  @P2 IMAD.MOV.U32 R5, RZ, RZ, R9 ;  /* 0x000000ffff052224 */ /* 0x000fca00078e0009 */
[----:B------:R0:W-:Y:S01]  /*3760*/  @P2 STG.E.U16 desc[UR36][R4.64+0x70], R14 ;  /* 0x0000700e04002986 */ /* 0x0001e2000c101524 */
[----:B------:R-:W-:Y:S05]  /*3770*/  @!P3 BRA `(.L_x_92) ;  /* 0x000000000004b947 */ /* 0x000fea0003800000 */
[----:B------:R0:W5:Y:S02]  /*3780*/  LDG.E.LTC128B.U16 R24, desc[UR36][R6.64+0x72] ;  /* 0x0000722406187981 */ /* 0x000164000c1e1520 */
.L_x_92:
[----:B------:R-:W-:Y:S05]  /*3790*/  BSYNC B1 ;  /* 0x0000000000017941 */ /* 0x000fea0003800000 */
.L_x_91:
        /* <DEDUP_REMOVED lines=9> */
.L_x_94:
[----:B------:R-:W-:Y:S05]  /*3830*/  BSYNC B1 ;  /* 0x0000000000017941 */ /* 0x000fea0003800000 */
.L_x_93:
[----:B0----5:R-:W-:Y:S01]  /*3840*/  HADD2.F32 R4, -RZ, R24.H0_H0 ;  /* 0x20000018ff047230 */ /* 0x021fe20000004100 */
[----:B------:R-:W-:Y:S01]  /*3850*/  ISETP.GT.AND P0, PT, R3, 0x8, P0 ;  /* 0x000000080300780c */ /* 0x000fe20000704270 */
[----:B------:R-:W-:Y:S03]  /*3860*/  BSSY B1, `(.L_x_95) ;  /* 0x000000a000017945 */ /* 0x000fe60003800000 */
[----:B------:R-:W-:Y:S01]  /*3870*/  FMUL R5, R4, R57 ;  /* 0x0000003904057220 */ /* 0x000fe20000400000 */
[----:B------:R-:W-:-:S03]  /*3880*/  @P1 IMAD.MOV.U32 R4, RZ, RZ, R12 ;  /* 0x000000ffff041224 */ /* 0x000fc600078e000c */
[----:B------:R-:W-:-:S05]  /*3890*/  FFMA R5, R54, R56, R5 ;  /* 0x0000003836057223 */ /* 0x000fca0000000005 */
[----:B------:R-:W-:-:S04]  /*38a0*/  F2FP.F16.F32.PACK_AB R5, RZ, R5 ;  /* 0x00000005ff05723e */ /* 0x000fc800000000ff */
[----:B-1-34-:R-:W-:Y:S01]  /*38b0*/  PRMT R6, R5, 0x7610, R6 ;  /* 0x0000761005067816 */ /* 0x01afe20000000006 */
[----:B------:R-:W-:-:S05]  /*38c0*/  @P1 IMAD.MOV.U32 R5, RZ, RZ, R13 ;  /* 0x000000ffff051224 */ /* 0x000fca00078e000d */
[----:B------:R0:W-:Y:S01]  /*38d0*/  @P1 STG.E.U16 desc[UR36][R4.64+0x70], R6 ;  /* 0x0000700604001986 */ /* 0x0001e2000c101524 */
[----:B------:R-:W-:Y:S05]  /*38e0*/  @!P0 BRA `(.L_x_96) ;  /* 0x0000000000048947 */ /* 0x000fea0003800000 */
[----:B------:R1:W5:Y:S02]  /*38f0*/  LDG.E.LTC128B.U16 R24, desc[UR36][R10.64+0x72] ;  /* 0x000072240a187981 */ /* 0x000364000c1e1520 */
.L_x_96:
[----:B------:R-:W-:Y:S05]  /*3900*/  BSYNC B1 ;  /* 0x0000000000017941 */ /* 0x000fea0003800000 */
.L_x_95:
[----:B------:R-:W-:Y:S05]  /*3910*/  @!P0 BRA `(.L_x_97) ;  /* 0x0000000800a88947 */ /* 0x000fea0003800000 */
[----:B-----5:R-:W-:-:S05]  /*3920*/  HADD2.F32 R24, -RZ, R24.H0_H0 ;  /* 0x20000018ff187230 */ /* 0x020fca0000004100 */
[----:B------:R-:W-:-:S04]  /*3930*/  FMUL R24, R24, R57 ;  /* 0x0000003918187220 */ /* 0x000fc80000400000 */
[----:B------:R-:W-:-:S05]  /*3940*/  FFMA R24, R55, R56, R24 ;  /* 0x0000003837187223 */ /* 0x000fca0000000018 */
[----:B------:R-:W-:-:S05]  /*3950*/  F2FP.F16.F32.PACK_AB R24, RZ, R24 ;  /* 0x00000018ff18723e */ /* 0x000fca00000000ff */
[----:B------:R3:W-:Y:S01]  /*3960*/  STG.E.U16 desc[UR36][R12.64+0x72], R24 ;  /* 0x000072180c007986 */ /* 0x0007e2000c101524 */
[----:B------:R-:W-:Y:S05]  /*3970*/  BRA `(.L_x_97) ;  /* 0x0000000800907947 */ /* 0x000fea0003800000 */
.L_x_36:
[----:B------:R-:W-:Y:S01]  /*3980*/  ISETP.GT.AND P0, PT, R4, 0x1, PT ;  /* 0x000000010400780c */ /* 0x000fe20003f04270 */
[----:B------:R-:W-:Y:S01]  /*3990*/  ULDC.64 UR4, c[0x0][0x5c0] ;  /* 0x0001700000047ab9 */ /* 0x000fe20000000a00 */
[-C--:B------:R-:W-:Y:S01]  /*39a0*/  FMUL R24, R24, R56.reuse ;  /* 0x0000003818187220 */ /* 0x080fe20000400000 */
[-C--:B------:R-:W-:Y:S01]  /*39b0*/  FMUL R25, R25, R56.reuse ;  /* 0x0000003819197220 */ /* 0x080fe20000400000 */
[----:B------:R-:W-:Y:S01]  /*39c0*/  ISETP.GT.AND P3, PT, R3, RZ, P0 ;  /* 0x000000ff0300720c */ /* 0x000fe20000764270 */
[-C--:B------:R-:W-:Y:S01]  /*39d0*/  FMUL R26, R26, R56.reuse ;  /* 0x000000381a1a7220 */ /* 0x080fe20000400000 */
[----:B------:R-:W-:Y:S01]  /*39e0*/  LEA R6, P4, R60, UR4, 0x1 ;  /* 0x000000043c067c11 */ /* 0x000fe2000f8808ff */
[----:B------:R-:W-:Y:S01]  /*39f0*/  FMUL R27, R27, R56 ;  /* 0x000000381b1b7220 */ /* 0x000fe20000400000 */
[----:B------:R-:W-:Y:S01]  /*3a00*/  F2FP.F16.F32.PACK_AB R24, RZ, R24 ;  /* 0x00000018ff18723e */ /* 0x000fe200000000ff */
[-C--:B------:R-:W-:Y:S01]  /*3a10*/  FMUL R28, R28, R56.reuse ;  /* 0x000000381c1c7220 */ /* 0x080fe20000400000 */
[----:B------:R-:W-:Y:S01]  /*3a20*/  LEA.HI.X R7, R60, UR5, R75, 0x1, P4 ;  /* 0x000000053c077c11 */ /* 0x000fe2000a0f0c4b */
[-C--:B------:R-:W-:Y:S01]  /*3a30*/  FMUL R29, R29, R56.reuse ;  /* 0x000000381d1d7220 */ /* 0x080fe20000400000 */
[----:B------:R-:W-:Y:S01]  /*3a40*/  F2FP.F16.F32.PACK_AB R25, RZ, R25 ;  /* 0x00000019ff19723e */ /* 0x000fe200000000ff */
[-C--:B------:R-:W-:Y:S01]  /*3a50*/  FMUL R30, R30, R56.reuse ;  /* 0x000000381e1e7220 */ /* 0x080fe20000400000 */
[----:B------:R-:W-:Y:S01]  /*3a60*/  SHF.L.U64.HI R67, R66, 0x4, R67 ;  /* 0x0000000442437819 */ /* 0x000fe20000010243 */
[----:B------:R-:W-:Y:S01]  /*3a70*/  @P1 STG.E.U16 desc[UR36][R6.64], R24 ;  /* 0x0000001806001986 */ /* 0x000fe2000c101524 */
[----:B------:R-:W-:Y:S01]  /*3a80*/  ISETP.GT.AND P1, PT, R4, 0x8, PT ;  /* 0x000000080400780c */ /* 0x000fe20003f24270 */
[----:B------:R-:W-:Y:S01]  /*3a90*/  FMUL R31, R31, R56 ;  /* 0x000000381f1f7220 */ /* 0x000fe20000400000 */
[C---:B------:R-:W-:Y:S01]  /*3aa0*/  ISETP.GT.AND P4, PT, R3.reuse, 0x8, P0 ;  /* 0x000000080300780c */ /* 0x040fe20000784270 */
[----:B------:R-:W-:Y:S01]  /*3ab0*/  @P3 STG.E.U16 desc[UR36][R6.64+0x2], R25 ;  /* 0x0000021906003986 */ /* 0x000fe2000c101524 */
[----:B------:R-:W-:Y:S01]  /*3ac0*/  LEA R8, P3, R66, R6, 0x4 ;  /* 0x0000000642087211 */ /* 0x000fe200078620ff */
[-C--:B------:R-:W-:Y:S01]  /*3ad0*/  FMUL R32, R32, R56.reuse ;  /* 0x0000003820207220 */ /* 0x080fe20000400000 */
[----:B------:R-:W-:Y:S01]  /*3ae0*/  ISETP.GT.AND P2, PT, R3, 0x8, P2 ;  /* 0x000000080300780c */ /* 0x000fe20001744270 */
[-C--:B------:R-:W-:Y:S01]  /*3af0*/  FMUL R33, R33, R56.reuse ;  /* 0x0000003821217220 */ /* 0x080fe20000400000 */
[----:B------:R-:W-:Y:S01]  /*3b00*/  ISETP.GT.AND P0, PT, R4, 0x9, PT ;  /* 0x000000090400780c */ /* 0x000fe20003f04270 */
[----:B------:R-:W-:Y:S01]  /*3b10*/  IMAD.X R9, R67, 0x1, R7, P3 ;  /* 0x0000000143097824 */ /* 0x000fe200018e0607 */
[C---:B------:R-:W-:Y:S01]  /*3b20*/  ISETP.GT.AND P5, PT, R3.reuse, RZ, P1 ;  /* 0x000000ff0300720c */ /* 0x040fe20000fa4270 */
[-C--:B------:R-:W-:Y:S01]  /*3b30*/  FMUL R34, R34, R56.reuse ;  /* 0x0000003822227220 */ /* 0x080fe20000400000 */
[----:B------:R-:W-:Y:S01]  /*3b40*/  ISETP.GT.AND P3, PT, R3, RZ, P0 ;  /* 0x000000ff0300720c */ /* 0x000fe20000764270 */
[----:B------:R-:W-:Y:S01]  /*3b50*/  FMUL R35, R35, R56 ;  /* 0x0000003823237220 */ /* 0x000fe20000400000 */
[----:B------:R-:W-:Y:S01]  /*3b60*/  F2FP.F16.F32.PACK_AB R26, RZ, R26 ;  /* 0x0000001aff1a723e */ /* 0x000fe200000000ff */
[-C--:B------:R-:W-:Y:S01]  /*3b70*/  FMUL R36, R36, R56.reuse ;  /* 0x0000003824247220 */ /* 0x080fe20000400000 */
[----:B------:R-:W-:Y:S01]  /*3b80*/  F2FP.F16.F32.PACK_AB R27, RZ, R27 ;  /* 0x0000001bff1b723e */ /* 0x000fe200000000ff */
[----:B------:R-:W-:Y:S01]  /*3b90*/  FMUL R37, R37, R56 ;  /* 0x0000003825257220 */ /* 0x000fe20000400000 */
[----:B------:R-:W-:Y:S01]  /*3ba0*/  F2FP.F16.F32.PACK_AB R28, RZ, R28 ;  /* 0x0000001cff1c723e */ /* 0x000fe200000000ff */
[----:B------:R-:W-:Y:S01]  /*3bb0*/  @P2 STG.E.U16 desc[UR36][R8.64], R26 ;  /* 0x0000001a08002986 */ /* 0x000fe2000c101524 */
[----:B------:R-:W-:Y:S01]  /*3bc0*/  F2FP.F16.F32.PACK_AB R29, RZ, R29 ;  /* 0x0000001dff1d723e */ /* 0x000fe200000000ff */
[-C--:B------:R-:W-:Y:S01]  /*3bd0*/  FMUL R38, R38, R56.reuse ;  /* 0x0000003826267220 */ /* 0x080fe20000400000 */
[----:B------:R-:W-:Y:S01]  /*3be0*/  ISETP.GT.AND P2, PT, R3, 0x8, P1 ;  /* 0x000000080300780c */ /* 0x000fe20000f44270 */
[----:B------:R-:W-:Y:S01]  /*3bf0*/  @P4 STG.E.U16 desc[UR36][R8.64+0x2], R27 ;  /* 0x0000021b08004986 */ /* 0x000fe2000c101524 */
[----:B------:R-:W-:Y:S01]  /*3c00*/  ISETP.GT.AND P1, PT, R4, 0x10, PT ;  /* 0x000000100400780c */ /* 0x000fe20003f24270 */
[----:B------:R-:W-:Y:S01]  /*3c10*/  FMUL R39, R39, R56 ;  /* 0x0000003827277220 */ /* 0x000fe20000400000 */
[----:B------:R-:W-:Y:S01]  /*3c20*/  F2FP.F16.F32.PACK_AB R30, RZ, R30 ;  /* 0x0000001eff1e723e */ /* 0x000fe200000000ff */
[----:B------:R-:W-:Y:S01]  /*3c30*/  @P5 STG.E.U16 desc[UR36][R6.64+0x10], R28 ;  /* 0x0000101c06005986 */ /* 0x000fe2000c101524 */
[C---:B------:R-:W-:Y:S01]  /*3c40*/  ISETP.GT.AND P4, PT, R3.reuse, RZ, P1 ;  /* 0x000000ff0300720c */ /* 0x040fe20000f84270 */
[-C--:B------:R-:W-:Y:S01]  /*3c50*/  FMUL R40, R40, R56.reuse ;  /* 0x0000003828287220 */ /* 0x080fe20000400000 */
[----:B------:R-:W-:Y:S01]  /*3c60*/  F2FP.F16.F32.PACK_AB R31, RZ, R31 ;  /* 0x0000001fff1f723e */ /* 0x000fe200000000ff */
[----:B------:R-:W-:Y:S01]  /*3c70*/  @P3 STG.E.U16 desc[UR36][R6.64+0x12], R29 ;  /* 0x0000121d06003986 */ /* 0x000fe2000c101524 */
[----:B------:R-:W-:Y:S01]  /*3c80*/  ISETP.GT.AND P3, PT, R3, 0x8, P0 ;  /* 0x000000080300780c */ /* 0x000fe20000764270 */
[----:B------:R-:W-:Y:S01]  /*3c90*/  FMUL R41, R41, R56 ;  /* 0x0000003829297220 */ /* 0x000fe20000400000 */
[----:B------:R-:W-:Y:S01]  /*3ca0*/  ISETP.GT.AND P0, PT, R4, 0x11, PT ;  /* 0x000000110400780c */ /* 0x000fe20003f04270 */
[----:B------:R-:W-:Y:S01]  /*3cb0*/  @P2 STG.E.U16 desc[UR36][R8.64+0x10], R30 ;  /* 0x0000101e08002986 */ /* 0x000fe2000c101524 */
[----:B------:R-:W-:Y:S01]  /*3cc0*/  F2FP.F16.F32.PACK_AB R32, RZ, R32 ;  /* 0x00000020ff20723e */ /* 0x000fe200000000ff */
[-C--:B------:R-:W-:Y:S01]  /*3cd0*/  FMUL R42, R42, R56.reuse ;  /* 0x000000382a2a7220 */ /* 0x080fe20000400000 */
[----:B------:R-:W-:Y:S01]  /*3ce0*/  ISETP.GT.AND P5, PT, R3, RZ, P0 ;  /* 0x000000ff0300720c */ /* 0x000fe200007a4270 */
[-C--:B------:R-:W-:Y:S01]  /*3cf0*/  FMUL R43, R43, R56.reuse ;  /* 0x000000382b2b7220 */ /* 0x080fe20000400000 */
[----:B------:R-:W-:Y:S01]  /*3d00*/  ISETP.GT.AND P2, PT, R3, 0x8, P1 ;  /* 0x000000080300780c */ /* 0x000fe20000f44270 */
[-C--:B------:R-:W-:Y:S01]  /*3d10*/  FMUL R44, R44, R56.reuse ;  /* 0x000000382c2c7220 */ /* 0x080fe20000400000 */
[----:B------:R-:W-:Y:S01]  /*3d20*/  ISETP.GT.AND P1, PT, R4, 0x18, PT ;  /* 0x000000180400780c */ /* 0x000fe20003f24270 */
[-C--:B------:R-:W-:Y:S01]  /*3d30*/  FMUL R45, R45, R56.reuse ;  /* 0x000000382d2d7220 */ /* 0x080fe20000400000 */
[----:B------:R-:W-:Y:S01]  /*3d40*/  F2FP.F16.F32.PACK_AB R33, RZ, R33 ;  /* 0x00000021ff21723e */ /* 0x000fe200000000ff */
[----:B------:R-:W-:Y:S01]  /*3d50*/  @P3 STG.E.U16 desc[UR36][R8.64+0x12], R31 ;  /* 0x0000121f08003986 */ /* 0x000fe2000c101524 */
[C---:B------:R-:W-:Y:S01]  /*3d60*/  ISETP.GT.AND P3, PT, R3.reuse, 0x8, P0 ;  /* 0x000000080300780c */ /* 0x040fe20000764270 */
[-C--:B------:R-:W-:Y:S01]  /*3d70*/  FMUL R46, R46, R56.reuse ;  /* 0x000000382e2e7220 */ /* 0x080fe20000400000 */
[----:B------:R-:W-:Y:S01]  /*3d80*/  ISETP.GT.AND P0, PT, R4, 0x19, PT ;  /* 0x000000190400780c */ /* 0x000fe20003f04270 */
[----:B------:R-:W-:Y:S01]  /*3d90*/  @P4 STG.E.U16 desc[UR36][R6.64+0x20], R32 ;  /* 0x0000202006004986 */ /* 0x000fe2000c101524 */
[----:B------:R-:W-:Y:S01]  /*3da0*/  ISETP.GT.AND P4, PT, R3, RZ, P1 ;  /* 0x000000ff0300720c */ /* 0x000fe20000f84270 */
[----:B------:R-:W-:Y:S01]  /*3db0*/  FMUL R47, R47, R56 ;  /* 0x000000382f2f7220 */ /* 0x000fe20000400000 */
[----:B------:R-:W-:Y:S01]  /*3dc0*/  F2FP.F16.F32.PACK_AB R34, RZ, R34 ;  /* 0x00000022ff22723e */ /* 0x000fe200000000ff */
[----:B------:R-:W-:Y:S01]  /*3dd0*/  @P5 STG.E.U16 desc[UR36][R6.64+0x22], R33 ;  /* 0x0000222106005986 */ /* 0x000fe2000c101524 */
[----:B------:R-:W-:Y:S01]  /*3de0*/  ISETP.GT.AND P5, PT, R3, RZ, P0 ;  /* 0x000000ff0300720c */ /* 0x000fe200007a4270 */
[----:B------:R-:W-:Y:S01]  /*3df0*/  FMUL R48, R48, R56 ;  /* 0x0000003830307220 */ /* 0x000fe20000400000 */
[----:B------:R-:W-:Y:S01]  /*3e00*/  F2FP.F16.F32.PACK_AB R35, RZ, R35 ;  /* 0x00000023ff23723e */ /* 0x000fe200000000ff */
[----:B------:R-:W-:Y:S01]  /*3e10*/  @P2 STG.E.U16 desc[UR36][R8.64+0x20], R34 ;  /* 0x0000202208002986 */ /* 0x000fe2000c101524 */
[----:B------:R-:W-:Y:S01]  /*3e20*/  F2FP.F16.F32.PACK_AB R36, RZ, R36 ;  /* 0x00000024ff24723e */ /* 0x000fe200000000ff */
[-C--:B------:R-:W-:Y:S01]  /*3e30*/  FMUL R49, R49, R56.reuse ;  /* 0x0000003831317220 */ /* 0x080fe20000400000 */
[C---:B------:R-:W-:Y:S01]  /*3e40*/  ISETP.GT.AND P2, PT, R3.reuse, 0x8, P1 ;  /* 0x000000080300780c */ /* 0x040fe20000f44270 */
[----:B------:R-:W-:Y:S01]  /*3e50*/  @P3 STG.E.U16 desc[UR36][R8.64+0x22], R35 ;  /* 0x0000222308003986 */ /* 0x000fe2000c101524 */
[----:B------:R-:W-:Y:S01]  /*3e60*/  ISETP.GT.AND P1, PT, R4, 0x20, PT ;  /* 0x000000200400780c */ /* 0x000fe20003f24270 */
[-C--:B------:R-:W-:Y:S01]  /*3e70*/  FMUL R50, R50, R56.reuse ;  /* 0x0000003832327220 */ /* 0x080fe20000400000 */
[----:B------:R-:W-:Y:S01]  /*3e80*/  F2FP.F16.F32.PACK_AB R37, RZ, R37 ;  /* 0x00000025ff25723e */ /* 0x000fe200000000ff */
[----:B------:R-:W-:Y:S01]  /*3e90*/  @P4 STG.E.U16 desc[UR36][R6.64+0x30], R36 ;  /* 0x0000302406004986 */ /* 0x000fe2000c101524 */
[----:B------:R-:W-:Y:S01]  /*3ea0*/  ISETP.GT.AND P3, PT, R3, 0x8, P0 ;  /* 0x000000080300780c */ /* 0x000fe20000764270 */
[-C--:B------:R-:W-:Y:S01]  /*3eb0*/  FMUL R51, R51, R56.reuse ;  /* 0x0000003833337220 */ /* 0x080fe20000400000 */
[----:B------:R-:W-:Y:S01]  /*3ec0*/  ISETP.GT.AND P0, PT, R4, 0x21, PT ;  /* 0x000000210400780c */ /* 0x000fe20003f04270 */
[----:B------:R-:W-:Y:S01]  /*3ed0*/  @P5 STG.E.U16 desc[UR36][R6.64+0x32], R37 ;  /* 0x0000322506005986 */ /* 0x000fe2000c101524 */
        /* <DEDUP_REMOVED lines=10> */
[----:B------:R-:W-:-:S02]  /*3f80*/  F2FP.F16.F32.PACK_AB R41, RZ, R41 ;  /* 0x00000029ff29723e */ /* 0x000fc400000000ff */
[C---:B------:R-:W-:Y:S01]  /*3f90*/  ISETP.GT.AND P1, PT, R3.reuse, 0x8, P1 ;  /* 0x000000080300780c */ /* 0x040fe20000f24270 */
[----:B------:R-:W-:Y:S01]  /*3fa0*/  @P3 STG.E.U16 desc[UR36][R8.64+0x32], R39 ;  /* 0x0000322708003986 */ /* 0x000fe2000c101524 */
[C---:B------:R-:W-:Y:S02]  /*3fb0*/  ISETP.GT.AND P2, PT, R3.reuse, 0x8, P0 ;  /* 0x000000080300780c */ /* 0x040fe40000744270 */
[C---:B------:R-:W-:Y:S01]  /*3fc0*/  ISETP.GT.AND P0, PT, R4.reuse, 0x29, PT ;  /* 0x000000290400780c */ /* 0x040fe20003f04270 */
[----:B------:R-:W-:Y:S01]  /*3fd0*/  @P4 STG.E.U16 desc[UR36][R6.64+0x40], R40 ;  /* 0x0000402806004986 */ /* 0x000fe2000c101524 */
[----:B------:R-:W-:Y:S02]  /*3fe0*/  ISETP.GT.AND P4, PT, R4, 0x28, PT ;  /* 0x000000280400780c */ /* 0x000fe40003f84270 */
[----:B------:R-:W-:Y:S01]  /*3ff0*/  F2FP.F16.F32.PACK_AB R42, RZ, R42 ;  /* 0x0000002aff2a723e */ /* 0x000fe200000000ff */
[----:B------:R-:W-:Y:S01]  /*4000*/  @P5 STG.E.U16 desc[UR36][R6.64+0x42], R41 ;  /* 0x0000422906005986 */ /* 0x000fe2000c101524 */
[----:B------:R-:W-:-:S02]  /*4010*/  ISETP.GT.AND P5, PT, R3, RZ, P4 ;  /* 0x000000ff0300720c */ /* 0x000fc400027a4270 */
[C---:B------:R-:W-:Y:S01]  /*4020*/  ISETP.GT.AND P3, PT, R3.reuse, RZ, P0 ;  /* 0x000000ff0300720c */ /* 0x040fe20000764270 */
[----:B------:R-:W-:Y:S01]  /*4030*/  @P1 STG.E.U16 desc[UR36][R8.64+0x40], R42 ;  /* 0x0000402a08001986 */ /* 0x000fe2000c101524 */
[----:B------:R-:W-:Y:S02]  /*4040*/  F2FP.F16.F32.PACK_AB R43, RZ, R43 ;  /* 0x0000002bff2b723e */ /* 0x000fe400000000ff */
[----:B------:R-:W-:Y:S02]  /*4050*/  F2FP.F16.F32.PACK_AB R44, RZ, R44 ;  /* 0x0000002cff2c723e */ /* 0x000fe400000000ff */
[C---:B------:R-:W-:Y:S01]  /*4060*/  ISETP.GT.AND P4, PT, R3.reuse, 0x8, P4 ;  /* 0x000000080300780c */ /* 0x040fe20002784270 */
[----:B------:R-:W-:Y:S01]  /*4070*/  @P2 STG.E.U16 desc[UR36][R8.64+0x42], R43 ;  /* 0x0000422b08002986 */ /* 0x000fe2000c101524 */
[----:B------:R-:W-:Y:S02]  /*4080*/  F2FP.F16.F32.PACK_AB R45, RZ, R45 ;  /* 0x0000002dff2d723e */ /* 0x000fe400000000ff */
[----:B------:R-:W-:Y:S01]  /*4090*/  ISETP.GT.AND P2, PT, R4, 0x31, PT ;  /* 0x000000310400780c */ /* 0x000fe20003f44270 */
[----:B------:R-:W-:Y:S01]  /*40a0*/  @P5 STG.E.U16 desc[UR36][R6.64+0x50], R44 ;  /* 0x0000502c06005986 */ /* 0x000fe2000c101524 */
[----:B------:R-:W-:-:S02]  /*40b0*/  ISETP.GT.AND P5, PT, R3, 0x8, P0 ;  /* 0x000000080300780c */ /* 0x000fc400007a4270 */
[C---:B------:R-:W-:Y:S01]  /*40c0*/  ISETP.GT.AND P1, PT, R4.reuse, 0x38, PT ;  /* 0x000000380400780c */ /* 0x040fe20003f24270 */
[----:B------:R-:W-:Y:S01]  /*40d0*/  @P3 STG.E.U16 desc[UR36][R6.64+0x52], R45 ;  /* 0x0000522d06003986 */ /* 0x000fe2000c101524 */
[C---:B------:R-:W-:Y:S02]  /*40e0*/  ISETP.GT.AND P3, PT, R4.reuse, 0x30, PT ;  /* 0x000000300400780c */ /* 0x040fe40003f64270 */
[----:B------:R-:W-:Y:S01]  /*40f0*/  ISETP.GT.AND P0, PT, R4, 0x39, PT ;  /* 0x000000390400780c */ /* 0x000fe20003f04270 */
[----:B------:R-:W-:Y:S01]  /*4100*/  @P4 IMAD.MOV.U32 R4, RZ, RZ, R8 ;  /* 0x000000ffff044224 */ /* 0x000fe200078e0008 */
[----:B------:R-:W-:Y:S01]  /*4110*/  F2FP.F16.F32.PACK_AB R46, RZ, R46 ;  /* 0x0000002eff2e723e */ /* 0x000fe200000000ff */
[----:B------:R-:W-:Y:S01]  /*4120*/  @P4 IMAD.MOV.U32 R5, RZ, RZ, R9 ;  /* 0x000000ffff054224 */ /* 0x000fe200078e0009 */
[----:B------:R-:W-:Y:S02]  /*4130*/  F2FP.F16.F32.PACK_AB R47, RZ, R47 ;  /* 0x0000002fff2f723e */ /* 0x000fe400000000ff */
[----:B------:R-:W-:-:S02]  /*4140*/  F2FP.F16.F32.PACK_AB R48, RZ, R48 ;  /* 0x00000030ff30723e */ /* 0x000fc400000000ff */
[----:B------:R0:W-:Y:S01]  /*4150*/  @P4 STG.E.U16 desc[UR36][R4.64+0x50], R46 ;  /* 0x0000502e04004986 */ /* 0x0001e2000c101524 */
[C---:B------:R-:W-:Y:S02]  /*4160*/  ISETP.GT.AND P4, PT, R3.reuse, RZ, P2 ;  /* 0x000000ff0300720c */ /* 0x040fe40001784270 */
[----:B------:R-:W-:Y:S02]  /*4170*/  F2FP.F16.F32.PACK_AB R49, RZ, R49 ;  /* 0x00000031ff31723e */ /* 0x000fe400000000ff */
[----:B------:R-:W-:Y:S02]  /*4180*/  ISETP.GT.AND P2, PT, R3, 0x8, P2 ;  /* 0x000000080300780c */ /* 0x000fe40001744270 */
[----:B------:R-:W-:Y:S02]  /*4190*/  F2FP.F16.F32.PACK_AB R50, RZ, R50 ;  /* 0x00000032ff32723e */ /* 0x000fe400000000ff */
[----:B------:R-:W-:Y:S02]  /*41a0*/  F2FP.F16.F32.PACK_AB R51, RZ, R51 ;  /* 0x00000033ff33723e */ /* 0x000fe400000000ff */
[----:B------:R-:W-:Y:S01]  /*41b0*/  F2FP.F16.F32.PACK_AB R52, RZ, R52 ;  /* 0x00000034ff34723e */ /* 0x000fe200000000ff */
[----:B0-----:R-:W-:Y:S01]  /*41c0*/  @P5 IMAD.MOV.U32 R4, RZ, RZ, R8 ;  /* 0x000000ffff045224 */ /* 0x001fe200078e0008 */
[----:B------:R-:W-:Y:S01]  /*41d0*/  F2FP.F16.F32.PACK_AB R53, RZ, R53 ;  /* 0x00000035ff35723e */ /* 0x000fe200000000ff */
[----:B------:R-:W-:Y:S01]  /*41e0*/  @P5 IMAD.MOV.U32 R5, RZ, RZ, R9 ;  /* 0x000000ffff055224 */ /* 0x000fe200078e0009 */
[----:B------:R-:W-:-:S02]  /*41f0*/  F2FP.F16.F32.PACK_AB R54, RZ, R54 ;  /* 0x00000036ff36723e */ /* 0x000fc400000000ff */
[----:B------:R-:W-:Y:S02]  /*4200*/  F2FP.F16.F32.PACK_AB R55, RZ, R55 ;  /* 0x00000037ff37723e */ /* 0x000fe400000000ff */
[----:B------:R0:W-:Y:S01]  /*4210*/  @P5 STG.E.U16 desc[UR36][R4.64+0x52], R47 ;  /* 0x0000522f04005986 */ /* 0x0001e2000c101524 */
[C---:B------:R-:W-:Y:S02]  /*4220*/  ISETP.GT.AND P5, PT, R3.reuse, RZ, P3 ;  /* 0x000000ff0300720c */ /* 0x040fe40001fa4270 */
[----:B------:R-:W-:-:S11]  /*4230*/  ISETP.GT.AND P3, PT, R3, 0x8, P3 ;  /* 0x000000080300780c */ /* 0x000fd60001f64270 */
[----:B0-----:R-:W-:Y:S02]  /*4240*/  @P5 IMAD.MOV.U32 R4, RZ, RZ, R6 ;  /* 0x000000ffff045224 */ /* 0x001fe400078e0006 */
[----:B------:R-:W-:-:S05]  /*4250*/  @P5 IMAD.MOV.U32 R5, RZ, RZ, R7 ;  /* 0x000000ffff055224 */ /* 0x000fca00078e0007 */
[----:B------:R0:W-:Y:S01]  /*4260*/  @P5 STG.E.U16 desc[UR36][R4.64+0x60], R48 ;  /* 0x0000603004005986 */ /* 0x0001e2000c101524 */
[C---:B------:R-:W-:Y:S02]  /*4270*/  ISETP.GT.AND P5, PT, R3.reuse, RZ, P0 ;  /* 0x000000ff0300720c */ /* 0x040fe400007a4270 */
[----:B------:R-:W-:Y:S01]  /*4280*/  ISETP.GT.AND P0, PT, R3, 0x8, P0 ;  /* 0x000000080300780c */ /* 0x000fe20000704270 */
[----:B0-----:R-:W-:Y:S02]  /*4290*/  @P4 IMAD.MOV.U32 R4, RZ, RZ, R6 ;  /* 0x000000ffff044224 */ /* 0x001fe400078e0006 */
[----:B------:R-:W-:-:S05]  /*42a0*/  @P4 IMAD.MOV.U32 R5, RZ, RZ, R7 ;  /* 0x000000ffff054224 */ /* 0x000fca00078e0007 */
[----:B------:R0:W-:Y:S01]  /*42b0*/  @P4 STG.E.U16 desc[UR36][R4.64+0x62], R49 ;  /* 0x0000623104004986 */ /* 0x0001e2000c101524 */
[C---:B------:R-:W-:Y:S02]  /*42c0*/  ISETP.GT.AND P4, PT, R3.reuse, RZ, P1 ;  /* 0x000000ff0300720c */ /* 0x040fe40000f84270 */
[----:B------:R-:W-:Y:S01]  /*42d0*/  ISETP.GT.AND P1, PT, R3, 0x8, P1 ;  /* 0x000000080300780c */ /* 0x000fe20000f24270 */
[----:B0-----:R-:W-:Y:S02]  /*42e0*/  @P3 IMAD.MOV.U32 R4, RZ, RZ, R8 ;  /* 0x000000ffff043224 */ /* 0x001fe400078e0008 */
[----:B------:R-:W-:-:S05]  /*42f0*/  @P3 IMAD.MOV.U32 R5, RZ, RZ, R9 ;  /* 0x000000ffff053224 */ /* 0x000fca00078e0009 */
[----:B------:R0:W-:Y:S02]  /*4300*/  @P3 STG.E.U16 desc[UR36][R4.64+0x60], R50 ;  /* 0x0000603204003986 */ /* 0x0001e4000c101524 */
[----:B0-----:R-:W-:Y:S02]  /*4310*/  @P2 IMAD.MOV.U32 R4, RZ, RZ, R8 ;  /* 0x000000ffff042224 */ /* 0x001fe400078e0008 */
[----:B------:R-:W-:-:S05]  /*4320*/  @P2 IMAD.MOV.U32 R5, RZ, RZ, R9 ;  /* 0x000000ffff052224 */ /* 0x000fca00078e0009 */
[----:B------:R0:W-:Y:S02]  /*4330*/  @P2 STG.E.U16 desc[UR36][R4.64+0x62], R51 ;  /* 0x0000623304002986 */ /* 0x0001e4000c101524 */
[----:B0-----:R-:W-:Y:S02]  /*4340*/  @P4 IMAD.MOV.U32 R4, RZ, RZ, R6 ;  /* 0x000000ffff044224 */ /* 0x001fe400078e0006 */
[----:B------:R-:W-:-:S05]  /*4350*/  @P4 IMAD.MOV.U32 R5, RZ, RZ, R7 ;  /* 0x000000ffff054224 */ /* 0x000fca00078e0007 */
[----:B------:R0:W-:Y:S04]  /*4360*/  @P4 STG.E.U16 desc[UR36][R4.64+0x70], R52 ;  /* 0x0000703404004986 */ /* 0x0001e8000c101524 */
[----:B------:R1:W-:Y:S01]  /*4370*/  @P5 STG.E.U16 desc[UR36][R6.64+0x72], R53 ;  /* 0x0000723506005986 */ /* 0x0003e2000c101524 */
[----:B0-----:R-:W-:Y:S02]  /*4380*/  @P1 IMAD.MOV.U32 R4, RZ, RZ, R8 ;  /* 0x000000ffff041224 */ /* 0x001fe400078e0008 */
[----:B------:R-:W-:-:S05]  /*4390*/  @P1 IMAD.MOV.U32 R5, RZ, RZ, R9 ;  /* 0x000000ffff051224 */ /* 0x000fca00078e0009 */
[----:B------:R1:W-:Y:S04]  /*43a0*/  @P1 STG.E.U16 desc[UR36][R4.64+0x70], R54 ;  /* 0x0000703604001986 */ /* 0x0003e8000c101524 */
[----:B------:R1:W-:Y:S02]  /*43b0*/  @P0 STG.E.U16 desc[UR36][R8.64+0x72], R55 ;  /* 0x0000723708000986 */ /* 0x0003e4000c101524 */
.L_x_97:
[----:B------:R-:W-:Y:S05]  /*43c0*/  BSYNC B0 ;  /* 0x0000000000007941 */ /* 0x000fea0003800000 */
.L_x_35:
[----:B------:R-:W-:Y:S01]  /*43d0*/  ULDC UR4, c[0x0][0xc] ;  /* 0x0000030000047ab9 */ /* 0x000fe20000000800 */
[----:B------:R-:W-:Y:S01]  /*43e0*/  ULDC UR5, c[0x0][0x10] ;  /* 0x0000040000057ab9 */ /* 0x000fe20000000800 */
[----:B------:R-:W4:Y:S01]  /*43f0*/  LDC R3, c[0x0][0x14] ;  /* 0x00000500ff037b82 */ /* 0x000f220000000800 */
[----:B------:R-:W-:Y:S01]  /*4400*/  UIMAD.WIDE.U32 UR4, UR4, UR5, URZ ;  /* 0x00000005040472a5 */ /* 0x000fe2000f8e003f */
[----:B------:R-:W-:Y:S02]  /*4410*/  IMAD.MOV.U32 R61, RZ, RZ, -0x1 ;  /* 0xffffffffff3d7424 */ /* 0x000fe400078e00ff */
[----:B------:R-:W-:-:S03]  /*4420*/  IMAD.MOV.U32 R59, RZ, RZ, -0x1 ;  /* 0xffffffffff3b7424 */ /* 0x000fc600078e00ff */
[----:B----4-:R-:W-:-:S04]  /*4430*/  IMAD.WIDE.U32 R16, R3, UR4, R16 ;  /* 0x0000000403107c25 */ /* 0x010fc8000f8e0010 */
[----:B------:R-:W-:Y:S01]  /*4440*/  IMAD R3, R3, UR5, RZ ;  /* 0x0000000503037c24 */ /* 0x000fe2000f8e02ff */
[----:B------:R-:W-:Y:S02]  /*4450*/  ULDC.64 UR4, c[0x0][0x650] ;  /* 0x0001940000047ab9 */ /* 0x000fe40000000a00 */
[----:B------:R-:W-:Y:S01]  /*4460*/  ISETP.GE.U32.AND P0, PT, R16, UR4, PT ;  /* 0x0000000410007c0c */ /* 0x000fe2000bf06070 */
[--C-:B------:R-:W-:Y:S01]  /*4470*/  IMAD.IADD R17, R17, 0x1, R3.reuse ;  /* 0x0000000111117824 */ /* 0x100fe200078e0203 */
[----:B------:R-:W-:-:S04]  /*4480*/  PRMT R3, RZ, 0x7610, R3 ;  /* 0x00007610ff037816 */ /* 0x000fc80000000003 */
[----:B------:R-:W-:-:S13]  /*4490*/  ISETP.GE.U32.AND.EX P0, PT, R17, UR5, PT, P0 ;  /* 0x0000000511007c0c */ /* 0x000fda000bf06100 */
[----:B------:R-:W-:Y:S05]  /*44a0*/  @P0 BRA `(.L_x_98) ;  /* 0x0000000400640947 */ /* 0x000fea0003800000 */
[----:B---3--:R-:W3:Y:S01]  /*44b0*/  S2R R12, SR_CTAID.X ;  /* 0x00000000000c7919 */ /* 0x008ee20000002500 */
[----:B-12---:R-:W1:Y:S01]  /*44c0*/  LDC.64 R10, c[0x0][0x628] ;  /* 0x00018a00ff0a7b82 */ /* 0x006e620000000a00 */
[----:B------:R-:W-:Y:S01]  /*44d0*/  ULDC UR4, c[0x0][0x150] ;  /* 0x0000540000047ab9 */ /* 0x000fe20000000800 */
[----:B------:R-:W-:Y:S01]  /*44e0*/  IMAD.MOV.U32 R8, RZ, RZ, R16 ;  /* 0x000000ffff087224 */ /* 0x000fe200078e0010 */
[----:B-----5:R-:W2:Y:S01]  /*44f0*/  S2R R24, SR_CTAID.Y ;  /* 0x0000000000187919 */ /* 0x020ea20000002600 */
[----:B------:R-:W-:-:S04]  /*4500*/  IMAD.MOV.U32 R9, RZ, RZ, R17 ;  /* 0x000000ffff097224 */ /* 0x000fc800078e0011 */
[----:B------:R-:W4:Y:S08]  /*4510*/  LDC R21, c[0x0][0x144] ;  /* 0x00005100ff157b82 */ /* 0x000f300000000800 */
[----:B------:R-:W0:Y:S08]  /*4520*/  LDC R0, c[0x0][0x630] ;  /* 0x00018c00ff007b82 */ /* 0x000e300000000800 */
[----:B------:R-:W0:Y:S01]  /*4530*/  LDC.64 R14, c[0x0][0x620] ;  /* 0x00018800ff0e7b82 */ /* 0x000e220000000a00 */
[----:B-1----:R-:W-:-:S04]  /*4540*/  ISETP.NE.U32.AND P0, PT, R10, RZ, PT ;  /* 0x000000ff0a00720c */ /* 0x002fc80003f05070 */
[----:B------:R-:W-:Y:S02]  /*4550*/  ISETP.NE.AND.EX P0, PT, R11, RZ, PT, P0 ;  /* 0x000000ff0b00720c */ /* 0x000fe40003f05300 */
[----:B---3--:R-:W-:-:S05]  /*4560*/  I2FP.F32.U32 R3, R12 ;  /* 0x0000000c00037245 */ /* 0x008fca0000201000 */
[----:B------:R-:W-:-:S04]  /*4570*/  FMUL R3, R3, UR4 ;  /* 0x0000000403037c20 */ /* 0x000fc80008400000 */
[----:B------:R1:W3:Y:S02]  /*4580*/  F2I.U32.TRUNC.NTZ R20, R3 ;  /* 0x0000000300147305 */ /* 0x0002e4000020f000 */
[----:B--2-4-:R-:W-:Y:S05]  /*4590*/  @!P0 BRA `(.L_x_99) ;  /* 0x0000000000288947 */ /* 0x014fea0003800000 */
[----:B-1----:R-:W1:Y:S02]  /*45a0*/  LDC R3, c[0x0][0x634] ;  /* 0x00018d00ff037b82 */ /* 0x002e640000000800 */
[----:B-1----:R-:W-:-:S05]  /*45b0*/  IADD3 R3, P0, R16, R3, RZ ;  /* 0x0000000310037210 */ /* 0x002fca0007f1e0ff */
[----:B------:R-:W-:-:S04]  /*45c0*/  IMAD.X R13, RZ, RZ, R17, P0 ;  /* 0x000000ffff0d7224 */ /* 0x000fc800000e0611 */
[----:B0-----:R-:W-:-:S04]  /*45d0*/  IMAD.WIDE.U32 R4, R13, R10, RZ ;  /* 0x0000000a0d047225 */ /* 0x001fc800078e00ff */
[----:B------:R-:W-:-:S04]  /*45e0*/  IMAD.WIDE.U32 R6, P0, R3, R11, R4 ;  /* 0x0000000b03067225 */ /* 0x000fc80007800004 */
[----:B------:R-:W-:-:S04]  /*45f0*/  IMAD.WIDE.U32 R4, R3, R10, RZ ;  /* 0x0000000a03047225 */ /* 0x000fc800078e00ff */
[----:B------:R-:W-:Y:S01]  /*4600*/  IMAD.X R9, RZ, RZ, RZ, P0 ;  /* 0x000000ffff097224 */ /* 0x000fe200000e06ff */
[----:B------:R-:W-:Y:S01]  /*4610*/  IADD3 RZ, P0, R5, R6, RZ ;  /* 0x0000000605ff7210 */ /* 0x000fe20007f1e0ff */
[----:B------:R-:W-:-:S04]  /*4620*/  IMAD.MOV.U32 R8, RZ, RZ, R7 ;  /* 0x000000ffff087224 */ /* 0x000fc800078e0007 */
[----:B------:R-:W-:-:S08]  /*4630*/  IMAD.WIDE.U32.X R8, R13, R11, R8, P0 ;  /* 0x0000000b0d087225 */ /* 0x000fd000000e0408 */
.L_x_99:
[----:B------:R-:W2:Y:S01]  /*4640*/  LDC.64 R28, c[0x0][0x640] ;  /* 0x00019000ff1c7b82 */ /* 0x000ea20000000a00 */
[-CC-:B0-----:R-:W-:Y:S01]  /*4650*/  SHF.R.U64 R59, R8, R0.reuse, R9.reuse ;  /* 0x00000000083b7219 */ /* 0x181fe20000001209 */
[----:B---3--:R-:W-:Y:S01]  /*4660*/  IMAD.MOV R20, RZ, RZ, -R20 ;  /* 0x000000ffff147224 */ /* 0x008fe200078e0a14 */
[----:B------:R-:W-:Y:S01]  /*4670*/  SHF.R.U32.HI R0, RZ, R0, R9 ;  /* 0x00000000ff007219 */ /* 0x000fe20000011609 */
[----:B------:R-:W-:Y:S01]  /*4680*/  ULDC UR4, c[0x0][0x154] ;  /* 0x0000550000047ab9 */ /* 0x000fe20000000800 */
[----:B-1----:R-:W-:Y:S01]  /*4690*/  IADD3 R3, P0, RZ, -R59, RZ ;  /* 0x8000003bff037210 */ /* 0x002fe20007f1e0ff */
[----:B------:R-:W-:Y:S02]  /*46a0*/  IMAD R21, R21, R20, R12 ;  /* 0x0000001415157224 */ /* 0x000fe400078e020c */
[----:B------:R-:W0:Y:S01]  /*46b0*/  LDC R6, c[0x0][0x618] ;  /* 0x00018600ff067b82 */ /* 0x000e220000000800 */
[----:B------:R-:W-:Y:S02]  /*46c0*/  IMAD.MOV.U32 R7, RZ, RZ, 0x1 ;  /* 0x00000001ff077424 */ /* 0x000fe400078e00ff */
[----:B------:R-:W-:-:S04]  /*46d0*/  IMAD.X R5, RZ, RZ, ~R0, P0 ;  /* 0x000000ffff057224 */ /* 0x000fc800000e0e00 */
[-C--:B------:R-:W-:Y:S01]  /*46e0*/  IMAD R0, R5, R14.reuse, RZ ;  /* 0x0000000e05007224 */ /* 0x080fe200078e02ff */
[----:B------:R-:W1:Y:S01]  /*46f0*/  LDC R8, c[0x0][0x608] ;  /* 0x00018200ff087b82 */ /* 0x000e620000000800 */
[----:B------:R-:W-:-:S04]  /*4700*/  IMAD.WIDE.U32 R4, R3, R14, R16 ;  /* 0x0000000e03047225 */ /* 0x000fc800078e0010 */
[----:B------:R-:W-:Y:S01]  /*4710*/  IMAD R3, R3, R15, R0 ;  /* 0x0000000f03037224 */ /* 0x000fe200078e0200 */
[----:B------:R-:W-:Y:S02]  /*4720*/  I2FP.F32.U32 R0, R24 ;  /* 0x0000001800007245 */ /* 0x000fe40000201000 */
[----:B------:R-:W3:Y:S01]  /*4730*/  LDC R26, c[0x0][0x658] ;  /* 0x00019600ff1a7b82 */ /* 0x000ee20000000800 */
[----:B------:R-:W-:Y:S01]  /*4740*/  IMAD.IADD R3, R5, 0x1, R3 ;  /* 0x0000000105037824 */ /* 0x000fe200078e0203 */
[----:B--2---:R-:W-:Y:S01]  /*4750*/  ISETP.NE.U32.AND P0, PT, R28, RZ, PT ;  /* 0x000000ff1c00720c */ /* 0x004fe20003f05070 */
[----:B------:R-:W-:Y:S01]  /*4760*/  FMUL R0, R0, UR4 ;  /* 0x0000000400007c20 */ /* 0x000fe20008400000 */
[----:B------:R-:W-:Y:S02]  /*4770*/  IMAD.MOV.U32 R5, RZ, RZ, -0x1 ;  /* 0xffffffffff057424 */ /* 0x000fe400078e00ff */
[----:B------:R-:W-:Y:S01]  /*4780*/  ISETP.NE.AND.EX P0, PT, R29, RZ, PT, P0 ;  /* 0x000000ff1d00720c */ /* 0x000fe20003f05300 */
[----:B------:R2:W4:Y:S01]  /*4790*/  F2I.U32.TRUNC.NTZ R13, R0 ;  /* 0x00000000000d7305 */ /* 0x000522000020f000 */
[----:B------:R-:W2:Y:S01]  /*47a0*/  LDC R15, c[0x0][0x148] ;  /* 0x00005200ff0f7b82 */ /* 0x000ea20000000800 */
[----:B0-----:R-:W-:-:S02]  /*47b0*/  SHF.R.U64 R12, R4, R6, R3 ;  /* 0x00000006040c7219 */ /* 0x001fc40000001203 */
[----:B------:R-:W-:-:S05]  /*47c0*/  SHF.R.U32.HI R3, RZ, R6, R3 ;  /* 0x00000006ff037219 */ /* 0x000fca0000011603 */
[----:B------:R-:W0:Y:S01]  /*47d0*/  LDC R20, c[0x0][0x600] ;  /* 0x00018000ff147b82 */ /* 0x000e220000000800 */
[-CC-:B-1----:R-:W-:Y:S02]  /*47e0*/  SHF.R.U64 R10, R12, R8.reuse, R3.reuse ;  /* 0x000000080c0a7219 */ /* 0x182fe40000001203 */
[----:B------:R-:W-:-:S05]  /*47f0*/  SHF.R.U32.HI R3, RZ, R8, R3 ;  /* 0x00000008ff037219 */ /* 0x000fca0000011603 */
[----:B------:R-:W1:Y:S01]  /*4800*/  LDC R27, c[0x0][0x648] ;  /* 0x00019200ff1b7b82 */ /* 0x000e620000000800 */
[-C--:B---3--:R-:W-:Y:S02]  /*4810*/  SHF.L.U32 R4, R5, R26.reuse, RZ ;  /* 0x0000001a05047219 */ /* 0x088fe400000006ff */
[-CC-:B------:R-:W-:Y:S02]  /*4820*/  SHF.R.U64 R14, R10, R26.reuse, R3.reuse ;  /* 0x0000001a0a0e7219 */ /* 0x180fe40000001203 */
[----:B------:R-:W-:Y:S02]  /*4830*/  SHF.R.U32.HI R5, RZ, R26, R3 ;  /* 0x0000001aff057219 */ /* 0x000fe40000011603 */
[----:B------:R-:W-:Y:S01]  /*4840*/  LOP3.LUT R25, RZ, R4, RZ, 0x33, !PT ;  /* 0x00000004ff197212 */ /* 0x000fe200078e33ff */
[----:B------:R-:W3:Y:S01]  /*4850*/  LDC R30, c[0x0][0x638] ;  /* 0x00018e00ff1e7b82 */ /* 0x000ee20000000800 */
[----:B------:R-:W-:Y:S01]  /*4860*/  SHF.L.U32 R26, R7, R26, RZ ;  /* 0x0000001a071a7219 */ /* 0x000fe200000006ff */
[----:B------:R-:W-:-:S06]  /*4870*/  IMAD.MOV.U32 R4, RZ, RZ, R14 ;  /* 0x000000ffff047224 */ /* 0x000fcc00078e000e */
[----:B------:R-:W0:Y:S01]  /*4880*/  LDC R31, c[0x0][0x610] ;  /* 0x00018400ff1f7b82 */ /* 0x000e220000000800 */
[----:B----4-:R-:W-:Y:S05]  /*4890*/  @!P0 BRA `(.L_x_100) ;  /* 0x0000000000288947 */ /* 0x010fea0003800000 */
        /* <DEDUP_REMOVED lines=10> */
.L_x_100:
[----:B------:R-:W-:Y:S01]  /*4940*/  ISETP.NE.AND P0, PT, R2, 0x1, PT ;  /* 0x000000010200780c */ /* 0x000fe20003f05270 */
[----:B0-----:R-:W-:Y:S01]  /*4950*/  VIADD R7, R20, 0xffffffff ;  /* 0xffffffff14077836 */ /* 0x001fe20000000000 */
[----:B-12---:R-:W-:Y:S01]  /*4960*/  SHF.R.U64 R0, R4, R27, R5 ;  /* 0x0000001b04007219 */ /* 0x006fe20000001205 */
[----:B------:R-:W-:Y:S01]  /*4970*/  IMAD.MOV R13, RZ, RZ, -R13 ;  /* 0x000000ffff0d7224 */ /* 0x000fe200078e0a0d */
[----:B------:R-:W-:Y:S01]  /*4980*/  LOP3.LUT R5, R10, R25, RZ, 0xc0, !PT ;  /* 0x000000190a057212 */ /* 0x000fe200078ec0ff */
[----:B------:R-:W-:Y:S01]  /*4990*/  IMAD.MOV.U32 R4, RZ, RZ, 0x1 ;  /* 0x00000001ff047424 */ /* 0x000fe200078e00ff */
[----:B------:R-:W-:Y:S01]  /*49a0*/  LOP3.LUT R12, R12, R7, RZ, 0xc0, !PT ;  /* 0x000000070c0c7212 */ /* 0x000fe200078ec0ff */
[----:B------:R-:W-:Y:S02]  /*49b0*/  IMAD.MOV R3, RZ, RZ, -R0 ;  /* 0x000000ffff037224 */ /* 0x000fe400078e0a00 */
[----:B------:R-:W-:Y:S02]  /*49c0*/  IMAD R0, R26, R0, R5 ;  /* 0x000000001a007224 */ /* 0x000fe400078e0205 */
[----:B---3--:R-:W-:-:S02]  /*49d0*/  IMAD R3, R3, R30, R14 ;  /* 0x0000001e03037224 */ /* 0x008fc400078e020e */
[----:B------:R-:W-:Y:S02]  /*49e0*/  @P0 IMAD R21, R15, R13, R24 ;  /* 0x0000000d0f150224 */ /* 0x000fe400078e0218 */
[----:B------:R-:W-:Y:S01]  /*49f0*/  IMAD R5, R3, R20, R12 ;  /* 0x0000001403057224 */ /* 0x000fe200078e020c */
[----:B------:R-:W-:Y:S01]  /*4a00*/  PRMT R3, R4, 0x7610, R3 ;  /* 0x0000761004037816 */ /* 0x000fe20000000003 */
[----:B------:R-:W-:-:S05]  /*4a10*/  IMAD R0, R0, R31, R21 ;  /* 0x0000001f00007224 */ /* 0x000fca00078e0215 */
[----:B------:R-:W-:Y:S02]  /*4a20*/  SEL R61, R5, R0, !P0 ;  /* 0x00000000053d7207 */ /* 0x000fe40004000000 */
[----:B------:R-:W-:-:S07]  /*4a30*/  SEL R0, R0, R5, !P0 ;  /* 0x0000000500007207 */ /* 0x000fce0004000000 */
.L_x_98:
[----:B------:R-:W-:Y:S01]  /*4a40*/  LOP3.LUT P0, RZ, R3, 0xff, RZ, 0xc0, !PT ;  /* 0x000000ff03ff7812 */ /* 0x000fe2000780c0ff */
[----:B------:R-:W-:-:S12]  /*4a50*/  IMAD.MOV.U32 R60, RZ, RZ, R0 ;  /* 0x000000ffff3c7224 */ /* 0x000fd800078e0000 */
[----:B------:R-:W-:Y:S05]  /*4a60*/  @P0 BRA `(.L_x_101) ;  /* 0xffffffc800140947 */ /* 0x000fea000383ffff */
[----:B------:R-:W-:Y:S05]  /*4a70*/  EXIT ;  /* 0x000000000000794d */ /* 0x000fea0003800000 */
.L_x_8:
[----:B0-----:R-:W-:Y:S01]  /*4a80*/  ULDC.64 UR4, c[0x0][0x650] ;  /* 0x0001940000047ab9 */ /* 0x001fe20000000a00 */
        /* <DEDUP_REMOVED lines=25> */
.L_x_103:
[----:B------:R-:W0:Y:S01]  /*4c20*/  LDC.64 R28, c[0x0][0x640] ;  /* 0x00019000ff1c7b82 */ /* 0x000e220000000a00 */
[-CC-:B------:R-:W-:Y:S01]  /*4c30*/  SHF.R.U64 R22, R12, R6.reuse, R13.reuse ;  /* 0x000000060c167219 */ /* 0x180fe2000000120d */
[----:B------:R-:W-:Y:S01]  /*4c40*/  IMAD.MOV.U32 R30, RZ, RZ, 0x1 ;  /* 0x00000001ff1e7424 */ /* 0x000fe200078e00ff */
[----:B------:R-:W-:Y:S02]  /*4c50*/  SHF.R.U32.HI R6, RZ, R6, R13 ;  /* 0x00000006ff067219 */ /* 0x000fe4000001160d */
        /* <DEDUP_REMOVED lines=8> */
[----:B------:R-:W-:Y:S01]  /*4ce0*/  IMAD.IADD R9, R9, 0x1, R11 ;  /* 0x0000000109097824 */ /* 0x000fe200078e020b */
[----:B0-----:R-:W-:-:S04]  /*4cf0*/  ISETP.NE.U32.AND P0, PT, R28, RZ, PT ;  /* 0x000000ff1c00720c */ /* 0x001fc80003f05070 */
[----:B------:R-:W-:Y:S02]  /*4d00*/  ISETP.NE.AND.EX P0, PT, R29, RZ, PT, P0 ;  /* 0x000000ff1d00720c */ /* 0x000fe40003f05300 */
[----:B------:R-:W0:Y:S01]  /*4d10*/  LDC R20, c[0x0][0x600] ;  /* 0x00018000ff147b82 */ /* 0x000e220000000800 */
[-CC-:B-1----:R-:W-:Y:S01]  /*4d20*/  SHF.R.U64 R14, R8, R10.reuse, R9.reuse ;  /* 0x0000000a080e7219 */ /* 0x182fe20000001209 */
[----:B------:R-:W-:Y:S01]  /*4d30*/  IMAD.MOV.U32 R8, RZ, RZ, -0x1 ;  /* 0xffffffffff087424 */ /* 0x000fe200078e00ff */
[----:B------:R-:W-:-:S05]  /*4d40*/  SHF.R.U32.HI R9, RZ, R10, R9 ;  /* 0x0000000aff097219 */ /* 0x000fca0000011609 */
[----:B------:R-:W1:Y:S01]  /*4d50*/  LDC R26, c[0x0][0x648] ;  /* 0x00019200ff1a7b82 */ /* 0x000e620000000800 */
[-CC-:B--2---:R-:W-:Y:S02]  /*4d60*/  SHF.R.U64 R21, R14, R12.reuse, R9.reuse ;  /* 0x0000000c0e157219 */ /* 0x184fe40000001209 */
[----:B------:R-:W-:-:S05]  /*4d70*/  SHF.R.U32.HI R6, RZ, R12, R9 ;  /* 0x0000000cff067219 */ /* 0x000fca0000011609 */
[----:B------:R-:W2:Y:S01]  /*4d80*/  LDC R27, c[0x0][0x638] ;  /* 0x00018e00ff1b7b82 */ /* 0x000ea20000000800 */
[-C--:B---3--:R-:W-:Y:S02]  /*4d90*/  SHF.L.U32 R8, R8, R25.reuse, RZ ;  /* 0x0000001908087219 */ /* 0x088fe400000006ff */
[-CC-:B------:R-:W-:Y:S02]  /*4da0*/  SHF.R.U64 R23, R21, R25.reuse, R6.reuse ;  /* 0x0000001915177219 */ /* 0x180fe40000001206 */
[----:B------:R-:W-:Y:S02]  /*4db0*/  LOP3.LUT R32, RZ, R8, RZ, 0x33, !PT ;  /* 0x00000008ff207212 */ /* 0x000fe400078e33ff */
[----:B------:R-:W-:Y:S01]  /*4dc0*/  SHF.R.U32.HI R9, RZ, R25, R6 ;  /* 0x00000019ff097219 */ /* 0x000fe20000011606 */
[----:B------:R-:W3:Y:S01]  /*4dd0*/  LDC R31, c[0x0][0x610] ;  /* 0x00018400ff1f7b82 */ /* 0x000ee20000000800 */
[----:B------:R-:W-:Y:S01]  /*4de0*/  IMAD.MOV.U32 R8, RZ, RZ, R23 ;  /* 0x000000ffff087224 */ /* 0x000fe200078e0017 */
[----:B------:R-:W-:Y:S06]  /*4df0*/  @!P0 BRA `(.L_x_104) ;  /* 0x0000000000288947 */ /* 0x000fec0003800000 */
        /* <DEDUP_REMOVED lines=10> */
.L_x_104:
[----:B------:R-:W-:Y:S02]  /*4ea0*/  ISETP.NE.AND P0, PT, R2, 0x1, PT ;  /* 0x000000010200780c */ /* 0x000fe40003f05270 */
[----:B-1----:R-:W-:Y:S01]  /*4eb0*/  SHF.R.U64 R6, R8, R26, R9 ;  /* 0x0000001a08067219 */ /* 0x002fe20000001209 */
[----:B0-----:R-:W-:Y:S01]  /*4ec0*/  VIADD R9, R20, 0xffffffff ;  /* 0xffffffff14097836 */ /* 0x001fe20000000000 */
[----:B------:R-:W-:Y:S02]  /*4ed0*/  SHF.L.U32 R30, R30, R25, RZ ;  /* 0x000000191e1e7219 */ /* 0x000fe400000006ff */
[----:B------:R-:W-:Y:S01]  /*4ee0*/  LOP3.LUT R5, R21, R32, RZ, 0xc0, !PT ;  /* 0x0000002015057212 */ /* 0x000fe200078ec0ff */
[----:B------:R-:W-:-:S04]  /*4ef0*/  IMAD.MOV R8, RZ, RZ, -R6 ;  /* 0x000000ffff087224 */ /* 0x000fc800078e0a06 */
[----:B------:R-:W-:Y:S01]  /*4f00*/  IMAD R6, R30, R6, R5 ;  /* 0x000000061e067224 */ /* 0x000fe200078e0205 */
[----:B------:R-:W-:Y:S01]  /*4f10*/  LOP3.LUT R5, R14, R9, RZ, 0xc0, !PT ;  /* 0x000000090e057212 */ /* 0x000fe200078ec0ff */
[----:B------:R-:W-:Y:S02]  /*4f20*/  @P0 IMAD R3, R7, R24, R4 ;  /* 0x0000001807030224 */ /* 0x000fe400078e0204 */
[----:B--2---:R-:W-:Y:S02]  /*4f30*/  IMAD R4, R8, R27, R23 ;  /* 0x0000001b08047224 */ /* 0x004fe400078e0217 */
[----:B---3--:R-:W-:Y:S02]  /*4f40*/  IMAD R3, R6, R31, R3 ;  /* 0x0000001f06037224 */ /* 0x008fe400078e0203 */
[----:B------:R-:W-:Y:S02]  /*4f50*/  IMAD R4, R4, R20, R5 ;  /* 0x0000001404047224 */ /* 0x000fe400078e0205 */
[----:B------:R-:W-:-:S02]  /*4f60*/  IMAD.MOV.U32 R8, RZ, RZ, 0x1 ;  /* 0x00000001ff087424 */ /* 0x000fc400078e00ff */
[----:B------:R-:W-:Y:S01]  /*4f70*/  IMAD.MOV.U32 R6, RZ, RZ, R22 ;  /* 0x000000ffff067224 */ /* 0x000fe200078e0016 */
[----:B------:R-:W-:Y:S02]  /*4f80*/  SEL R20, R4, R3, !P0 ;  /* 0x0000000304147207 */ /* 0x000fe40004000000 */
[----:B------:R-:W-:-:S07]  /*4f90*/  SEL R21, R3, R4, !P0 ;  /* 0x0000000403157207 */ /* 0x000fce0004000000 */
.L_x_102:
[----:B------:R-:W-:-:S08]  /*4fa0*/  NOP ;  /* 0x0000000000007918 */ /* 0x000fd00000000000 */
[----:B------:R-:W0:-:S00]  /*4fb0*/  USETMAXREG.DEALLOC.CTAPOOL 0x28 ;  /* 0x00000028000079c8 */ /* 0x000e0000080e0500 */
[----:B0-----:R-:W-:-:S13]  /*4fc0*/  ISETP.NE.AND P0, PT, R0, RZ, PT ;  /* 0x000000ff0000720c */ /* 0x001fda0003f05270 */
[----:B------:R-:W-:Y:S05]  /*4fd0*/  @P0 EXIT ;  /* 0x000000000000094d */ /* 0x000fea0003800000 */
[----:B------:R-:W-:Y:S01]  /*4fe0*/  LOP3.LUT P0, RZ, R8, 0xff, RZ, 0xc0, !PT ;  /* 0x000000ff08ff7812 */ /* 0x000fe2000780c0ff */
[----:B------:R-:W-:Y:S02]  /*4ff0*/  IMAD.MOV.U32 R0, RZ, RZ, 0x1 ;  /* 0x00000001ff007424 */ /* 0x000fe400078e00ff */
[----:B------:R-:W-:-:S10]  /*5000*/  IMAD.MOV.U32 R3, RZ, RZ, RZ ;  /* 0x000000ffff037224 */ /* 0x000fd400078e00ff */
[----:B------:R-:W-:Y:S05]  /*5010*/  @!P0 BRA `(.L_x_105) ;  /* 0x0000000c00448947 */ /* 0x000fea0003800000 */
[----:B------:R-:W0:Y:S01]  /*5020*/  LDC R0, c[0x0][0x28c] ;  /* 0x0000a300ff007b82 */ /* 0x000e220000000800 */
[----:B------:R-:W1:Y:S01]  /*5030*/  S2R R12, SR_CgaCtaId ;  /* 0x00000000000c7919 */ /* 0x000e620000008800 */
[----:B------:R-:W-:Y:S01]  /*5040*/  ULDC UR5, c[0x0][0x600] ;  /* 0x0001800000057ab9 */ /* 0x000fe20000000800 */
[----:B------:R-:W-:Y:S01]  /*5050*/  ULDC UR4, c[0x0][0xc] ;  /* 0x0000030000047ab9 */ /* 0x000fe20000000800 */
[----:B------:R-:W-:Y:S01]  /*5060*/  UIADD3 UR16, UR5, -0x1, URZ ;  /* 0xffffffff05107890 */ /* 0x000fe2000fffe03f */
[----:B------:R-:W-:Y:S01]  /*5070*/  BSSY B0, `(.L_x_105) ;  /* 0x00000cb000007945 */ /* 0x000fe20003800000 */
[----:B------:R-:W-:Y:S01]  /*5080*/  ULDC UR6, c[0x0][0x658] ;  /* 0x0001960000067ab9 */ /* 0x000fe20000000800 */
[----:B------:R-:W-:Y:S01]  /*5090*/  ULDC UR5, c[0x0][0x10] ;  /* 0x0000040000057ab9 */ /* 0x000fe20000000800 */
[----:B------:R-:W-:Y:S01]  /*50a0*/  UMOV UR7, 0xffffffff ;  /* 0xffffffff00077882 */ /* 0x000fe20000000000 */
[----:B------:R-:W-:Y:S01]  /*50b0*/  UMOV UR8, 0x1 ;  /* 0x0000000100087882 */ /* 0x000fe20000000000 */
[----:B------:R-:W-:Y:S01]  /*50c0*/  UIMAD.WIDE.U32 UR4, UR4, UR5, URZ ;  /* 0x00000005040472a5 */ /* 0x000fe2000f8e003f */
[----:B------:R-:W-:Y:S01]  /*50d0*/  IMAD.MOV.U32 R9, RZ, RZ, 0x1 ;  /* 0x00000001ff097424 */ /* 0x000fe200078e00ff */
[----:B------:R-:W-:Y:S01]  /*50e0*/  USHF.L.U32 UR7, UR7, UR6, URZ ;  /* 0x0000000607077299 */ /* 0x000fe2000800063f */
[----:B------:R-:W-:Y:S01]  /*50f0*/  LOP3.LUT R8, R19, 0x2, RZ, 0xfc, !PT ;  /* 0x0000000213087812 */ /* 0x000fe200078efcff */
[----:B------:R-:W-:-:S02]  /*5100*/  USHF.L.U32 UR18, UR8, UR6, URZ ;  /* 0x0000000608127299 */ /* 0x000fc4000800063f */
[----:B------:R-:W-:Y:S01]  /*5110*/  ULOP3.LUT UR17, URZ, UR7, URZ, 0x33, !UPT ;  /* 0x000000073f117292 */ /* 0x000fe2000f8e333f */
[----:B------:R-:W-:Y:S01]  /*5120*/  ULDC UR6, c[0x0][0x14] ;  /* 0x0000050000067ab9 */ /* 0x000fe20000000800 */
[----:B------:R-:W-:Y:S01]  /*5130*/  ULDC.64 UR22, c[0x0][0x198] ;  /* 0x0000660000167ab9 */ /* 0x000fe20000000a00 */
[----:B------:R-:W-:Y:S02]  /*5140*/  UIMAD.WIDE.U32 UR20, UR4, UR6, URZ ;  /* 0x00000006041472a5 */ /* 0x000fe4000f8e003f */
[----:B------:R-:W-:Y:S01]  /*5150*/  UIMAD UR13, UR5, UR6, URZ ;  /* 0x00000006050d72a4 */ /* 0x000fe2000f8e023f */
[----:B0-----:R-:W-:-:S03]  /*5160*/  VIADD R0, R0, 0x3f ;  /* 0x0000003f00007836 */ /* 0x001fc60000000000 */
[----:B------:R-:W-:Y:S02]  /*5170*/  UIADD3 UR13, UR21, UR13, URZ ;  /* 0x0000000d150d7290 */ /* 0x000fe4000fffe03f */
[----:B------:R-:W-:-:S04]  /*5180*/  SHF.R.S32.HI R3, RZ, 0x1f, R0 ;  /* 0x0000001fff037819 */ /* 0x000fc80000011400 */
[----:B------:R-:W-:Y:S01]  /*5190*/  LEA.HI R10, R3, R0, RZ, 0x6 ;  /* 0x00000000030a7211 */ /* 0x000fe200078f30ff */
[C---:B-1----:R-:W-:Y:S02]  /*51a0*/  IMAD.SHL.U32 R11, R12.reuse, 0x20, RZ ;  /* 0x000000200c0b7824 */ /* 0x042fe400078e00ff */
[----:B------:R-:W-:Y:S01]  /*51b0*/  IMAD.SHL.U32 R12, R12, 0x800, RZ ;  /* 0x000008000c0c7824 */ /* 0x000fe200078e00ff */
[----:B------:R-:W-:Y:S01]  /*51c0*/  SHF.R.S32.HI R10, RZ, 0x6, R10 ;  /* 0x00000006ff0a7819 */ /* 0x000fe2000001140a */
[----:B------:R-:W-:Y:S01]  /*51d0*/  IMAD.MOV.U32 R0, RZ, RZ, 0x1 ;  /* 0x00000001ff007424 */ /* 0x000fe200078e00ff */
[----:B------:R-:W-:Y:S01]  /*51e0*/  LOP3.LUT R11, R11, 0x20, RZ, 0xc0, !PT ;  /* 0x000000200b0b7812 */ /* 0x000fe200078ec0ff */
[----:B------:R-:W-:Y:S01]  /*51f0*/  IMAD.MOV.U32 R3, RZ, RZ, RZ ;  /* 0x000000ffff037224 */ /* 0x000fe200078e00ff */
[----:B------:R-:W-:Y:S01]  /*5200*/  LOP3.LUT R12, R12, 0x800, RZ, 0xc0, !PT ;  /* 0x000008000c0c7812 */ /* 0x000fe200078ec0ff */
[----:B------:R-:W-:-:S07]  /*5210*/  VIADD R13, R10, 0x1 ;  /* 0x000000010a0d7836 */ /* 0x000fce0000000000 */
.L_x_116:
[----:B------:R-:W-:-:S03]  /*5220*/  UMOV UR4, 0xffffffff ;  /* 0xffffffff00047882 */ /* 0x000fc60000000000 */
[----:B------:R-:W-:Y:S05]  /*5230*/  BRA.DIV UR4, `(.L_x_106) ;  /* 0x0000001204587947 */ /* 0x000fea000b800000 */
[----:B------:R-:W-:-:S13]  /*5240*/  ELECT P6, URZ, PT ;  /* 0x00000000003f782f */ /* 0x000fda00038c0000 */
.L_x_132:
[----:B------:R-:W0:Y:S01]  /*5250*/  LDC R4, c[0x0][0x28c] ;  /* 0x0000a300ff047b82 */ /* 0x000e220000000800 */
[----:B------:R-:W-:Y:S01]  /*5260*/  BSSY B1, `(.L_x_107) ;  /* 0x0000038000017945 */ /* 0x000fe20003800000 */
[----:B0-----:R-:W-:-:S13]  /*5270*/  ISETP.LT.OR P6, PT, R4, 0x1, !P6 ;  /* 0x000000010400780c */ /* 0x001fda00077c1670 */
[----:B------:R-:W-:Y:S05]  /*5280*/  @P6 BRA `(.L_x_108) ;  /* 0x0000000000d46947 */ /* 0x000fea0003800000 */
[----:B------:R-:W-:Y:S02]  /*5290*/  IMAD R20, R20, 0x40, R11 ;  /* 0x0000004014147824 */ /* 0x000fe400078e020b */
[----:B------:R-:W-:Y:S02]  /*52a0*/  IMAD.SHL.U32 R21, R21, 0x80, RZ ;  /* 0x0000008015157824 */ /* 0x000fe400078e00ff */
[----:B------:R-:W-:Y:S02]  /*52b0*/  IMAD.MOV.U32 R24, RZ, RZ, RZ ;  /* 0x000000ffff187224 */ /* 0x000fe400078e00ff */
[----:B------:R-:W-:Y:S02]  /*52c0*/  IMAD.MOV.U32 R4, RZ, RZ, R13 ;  /* 0x000000ffff047224 */ /* 0x000fe400078e000d */
[----:B------:R-:W-:Y:S02]  /*52d0*/  IMAD.MOV.U32 R5, RZ, RZ, R0 ;  /* 0x000000ffff057224 */ /* 0x000fe400078e0000 */
[----:B------:R-:W-:-:S07]  /*52e0*/  IMAD.MOV.U32 R7, RZ, RZ, R3 ;  /* 0x000000ffff077224 */ /* 0x000fce00078e0003 */
.L_x_111:
[----:B------:R-:W0:Y:S01]  /*52f0*/  S2R R15, SR_CgaCtaId ;  /* 0x00000000000f7919 */ /* 0x000e220000008800 */
[----:B------:R-:W-:Y:S02]  /*5300*/  MOV R14, 0x400 ;  /* 0x00000400000e7802 */ /* 0x000fe40000000f00 */
[----:B------:R-:W-:Y:S02]  /*5310*/  LOP3.LUT P1, RZ, R18, 0x7f, RZ, 0xc0, !PT ;  /* 0x0000007f12ff7812 */ /* 0x000fe4000782c0ff */
[----:B0-----:R-:W-:Y:S02]  /*5320*/  LEA R22, R15, R14, 0x18 ;  /* 0x0000000e0f167211 */ /* 0x001fe400078ec0ff */
[----:B------:R-:W-:-:S09]  /*5330*/  SHF.L.U32 R14, R5, 0x1f, RZ ;  /* 0x0000001f050e7819 */ /* 0x000fd200000006ff */
[----:B------:R-:W0:Y:S01]  /*5340*/  @!P1 LDC R15, c[0x0][0x500] ;  /* 0x00014000ff0f9b82 */ /* 0x000e220000000800 */
[----:B------:R-:W-:-:S04]  /*5350*/  IMAD R23, R7, 0x8, R22 ;  /* 0x0000000807177824 */ /* 0x000fc800078e0216 */
[----:B------:R-:W1:Y:S02]  /*5360*/  SYNCS.PHASECHK.TRANS64.TRYWAIT P0, [R23+URZ+0x48], R14 ;  /* 0x0000480e170075a7 */ /* 0x000e64000800017f */
[----:B-1----:R-:W-:Y:S05]  /*5370*/  @!P0 BRA `(.L_x_109) ;  /* 0x0000001000288947 */ /* 0x002fea0003800000 */
.L_x_133:
[----:B-1----:R-:W-:Y:S01]  /*5380*/  PRMT R14, R8, 0x9910, RZ ;  /* 0x00009910080e7816 */ /* 0x002fe200000000ff */
[----:B0-----:R0:W-:Y:S03]  /*5390*/  @!P1 SYNCS.ARRIVE.TRANS64 RZ, [R23+URZ], R15 ;  /* 0x0000000f17ff99a7 */ /* 0x0011e6000800003f */
[----:B------:R-:W-:-:S13]  /*53a0*/  ISETP.NE.AND P0, PT, R14, 0x2, PT ;  /* 0x000000020e00780c */ /* 0x000fda0003f05270 */
[----:B0-----:R-:W-:Y:S05]  /*53b0*/  @P0 BRA `(.L_x_110) ;  /* 0x0000000000040947 */ /* 0x001fea0003800000 */
[----:B------:R-:W-:Y:S01]  /*53c0*/  BPT.TRAP 0x1 ;  /* 0x000000040000795c */ /* 0x000fe20000300000 */
.L_x_110:
[----:B------:R-:W-:Y:S01]  /*53d0*/  IMAD R14, R7, 0x1000, R12 ;  /* 0x00001000070e7824 */ /* 0x000fe200078e020c */
[----:B------:R-:W-:Y:S01]  /*53e0*/  R2UR UR9, R23 ;  /* 0x00000000170972ca */ /* 0x000fe200000e0000 */
[--C-:B------:R-:W-:Y:S01]  /*53f0*/  IMAD R15, R7, 0x4000, R22.reuse ;  /* 0x00004000070f7824 */ /* 0x100fe200078e0216 */
[----:B------:R-:W-:Y:S01]  /*5400*/  UIADD3 UR4, UP0, UR22, 0xf0, URZ ;  /* 0x000000f016047890 */ /* 0x000fe2000ff1e03f */
[----:B------:R-:W-:Y:S01]  /*5410*/  IMAD R14, R14, 0x2, R22 ;  /* 0x000000020e0e7824 */ /* 0x000fe200078e0216 */
[----:B------:R-:W-:Y:S01]  /*5420*/  R2UR UR11, R21 ;  /* 0x00000000150b72ca */ /* 0x000fe200000e0000 */
[----:B------:R-:W-:Y:S01]  /*5430*/  VIADD R4, R4, 0xffffffff ;  /* 0xffffffff04047836 */ /* 0x000fe20000000000 */
[----:B------:R-:W-:Y:S01]  /*5440*/  R2UR UR5, R15 ;  /* 0x000000000f0572ca */ /* 0x000fe200000e0000 */
[----:B------:R-:W-:Y:S01]  /*5450*/  UIADD3 UR24, UP1, UR22, 0x1f0, URZ ;  /* 0x000001f016187890 */ /* 0x000fe2000ff3e03f */
[----:B------:R-:W-:Y:S01]  /*5460*/  R2UR UR8, R14 ;  /* 0x000000000e0872ca */ /* 0x000fe200000e0000 */
[----:B------:R-:W-:Y:S01]  /*5470*/  VIADD R7, R7, 0x1 ;  /* 0x0000000107077836 */ /* 0x000fe20000000000 */
[----:B------:R-:W-:Y:S01]  /*5480*/  R2UR UR10, R24 ;  /* 0x00000000180a72ca */ /* 0x000fe200000e0000 */
[----:B------:R-:W-:Y:S01]  /*5490*/  UIADD3.X UR25, URZ, UR23, URZ, UP1, !UPT ;  /* 0x000000173f197290 */ /* 0x000fe20008ffe43f */
[----:B------:R-:W-:Y:S01]  /*54a0*/  R2UR UR12, R6 ;  /* 0x00000000060c72ca */ /* 0x000fe200000e0000 */
[----:B------:R-:W-:Y:S01]  /*54b0*/  UMOV UR6, 0x0 ;  /* 0x0000000000067882 */ /* 0x000fe20000000000 */
[----:B------:R-:W-:Y:S01]  /*54c0*/  R2UR UR19, R20 ;  /* 0x00000000141372ca */ /* 0x000fe200000e0000 */
[----:B------:R-:W-:Y:S01]  /*54d0*/  UMOV UR7, 0x10000000 ;  /* 0x1000000000077882 */ /* 0x000fe20000000000 */
[----:B------:R-:W-:Y:S01]  /*54e0*/  ISETP.GT.AND P1, PT, R4, 0x1, PT ;  /* 0x000000010400780c */ /* 0x000fe20003f24270 */
[----:B------:R-:W-:Y:S01]  /*54f0*/  UMOV UR26, 0x30000 ;  /* 0x00030000001a7882 */ /* 0x000fe20000000000 */
[C---:B------:R-:W-:Y:S01]  /*5500*/  ISETP.NE.AND P0, PT, R7.reuse, 0x9, PT ;  /* 0x000000090700780c */ /* 0x040fe20003f05270 */
[----:B------:R-:W-:Y:S01]  /*5510*/  UIADD3 UR14, UR5, 0x180, URZ ;  /* 0x00000180050e7890 */ /* 0x000fe2000fffe03f */
[----:B------:R-:W-:Y:S01]  /*5520*/  VIADD R24, R24, 0x40 ;  /* 0x0000004018187836 */ /* 0x000fe20000000000 */
[----:B------:R-:W-:Y:S01]  /*5530*/  UIADD3.X UR5, URZ, UR23, URZ, UP0, !UPT ;  /* 0x000000173f057290 */ /* 0x000fe200087fe43f */
[----:B------:R-:W-:Y:S01]  /*5540*/  SEL R14, RZ, 0x1, P0 ;  /* 0x00000001ff0e7807 */ /* 0x000fe20000000000 */
[----:B------:R-:W-:Y:S01]  /*5550*/  UIADD3 UR15, UR8, 0x24180, URZ ;  /* 0x00024180080f7890 */ /* 0x000fe2000fffe03f */
[----:B------:R-:W-:-:S02]  /*5560*/  SEL R7, R7, RZ, P0 ;  /* 0x000000ff07077207 */ /* 0x000fc40000000000 */
[----:B------:R-:W-:Y:S01]  /*5570*/  UMOV UR8, UR14 ;  /* 0x0000000e00087c82 */ /* 0x000fe20008000000 */
[----:B------:R-:W-:-:S03]  /*5580*/  LOP3.LUT R5, R5, R14, RZ, 0x3c, !PT ;  /* 0x0000000e05057212 */ /* 0x000fc600078e3cff */
[----:B------:R0:W-:Y:S02]  /*5590*/  UTMALDG.3D [UR8], [UR4], desc[UR6] ;  /* 0x00000608040075b4 */ /* 0x0001e40008011000 */
[----:B0-----:R-:W-:Y:S01]  /*55a0*/  UMOV UR8, UR15 ;  /* 0x0000000f00087c82 */ /* 0x001fe20008000000 */
[----:B------:R-:W-:Y:S02]  /*55b0*/  UMOV UR11, UR19 ;  /* 0x00000013000b7c82 */ /* 0x000fe40008000000 */
[----:B------:R0:W-:Y:S02]  /*55c0*/  UTMALDG.3D.MULTICAST [UR8], [UR24], UR26, desc[UR6] ;  /* 0x00000608180073b4 */ /* 0x0001e4000801181a */
[----:B0-----:R-:W-:Y:S05]  /*55d0*/  @P1 BRA `(.L_x_111) ;  /* 0xfffffffc00441947 */ /* 0x001fea000383ffff */
.L_x_108:
[----:B------:R-:W-:Y:S05]  /*55e0*/  BSYNC B1 ;  /* 0x0000000000017941 */ /* 0x000fea0003800000 */
.L_x_107:
[----:B------:R-:W-:Y:S01]  /*55f0*/  LOP3.LUT P1, RZ, R9, 0xff, RZ, 0xc0, !PT ;  /* 0x000000ff09ff7812 */ /* 0x000fe2000782c0ff */
[C---:B------:R-:W-:Y:S01]  /*5600*/  IMAD.IADD R6, R10.reuse, 0x1, R3 ;  /* 0x000000010a067824 */ /* 0x040fe200078e0203 */
[----:B------:R-:W-:Y:S01]  /*5610*/  ULDC.64 UR4, c[0x0][0x650] ;  /* 0x0001940000047ab9 */ /* 0x000fe20000000a00 */
[----:B------:R-:W-:Y:S01]  /*5620*/  ISETP.GE.U32.AND P2, PT, R10, 0x9, PT ;  /* 0x000000090a00780c */ /* 0x000fe20003f46070 */
[----:B------:R-:W-:Y:S01]  /*5630*/  BSSY B1, `(.L_x_112) ;  /* 0x000006c000017945 */ /* 0x000fe20003800000 */
[----:B------:R-:W-:Y:S01]  /*5640*/  IMAD.MOV.U32 R21, RZ, RZ, -0x1 ;  /* 0xffffffffff157424 */ /* 0x000fe200078e00ff */
[----:B------:R-:W-:Y:S01]  /*5650*/  ISETP.GT.U32.AND P0, PT, R6, 0x8, PT ;  /* 0x000000080600780c */ /* 0x000fe20003f04070 */
[----:B------:R-:W-:Y:S01]  /*5660*/  IMAD.MOV.U32 R20, RZ, RZ, -0x1 ;  /* 0xffffffffff147424 */ /* 0x000fe200078e00ff */
[----:B------:R-:W-:Y:S02]  /*5670*/  PRMT R9, RZ, 0x7610, R9 ;  /* 0x00007610ff097816 */ /* 0x000fe40000000009 */
[----:B------:R-:W-:-:S03]  /*5680*/  ISETP.LT.U32.AND P0, PT, R10, 0x9, P0 ;  /* 0x000000090a00780c */ /* 0x000fc60000701070 */
[----:B------:R-:W0:Y:S01]  /*5690*/  @P1 S2R R5, SR_CgaCtaId ;  /* 0x0000000000051919 */ /* 0x000e220000008800 */
[----:B------:R-:W-:-:S04]  /*56a0*/  @P1 MOV R4, 0x400 ;  /* 0x0000040000041802 */ /* 0x000fc80000000f00 */
[----:B0-----:R-:W-:Y:S01]  /*56b0*/  @P1 LEA R3, R5, R4, 0x18 ;  /* 0x0000000405031211 */ /* 0x001fe200078ec0ff */
[----:B------:R-:W-:-:S03]  /*56c0*/  IMAD.WIDE.U32 R4, R6, 0x38e38e39, RZ ;  /* 0x38e38e3906047825 */ /* 0x000fc600078e00ff */
[----:B------:R0:W-:Y:S01]  /*56d0*/  @P1 SYNCS.ARRIVE.TRANS64.A1T0 RZ, [R3+URZ+0xa8], RZ ;  /* 0x0000a8ff03ff19a7 */ /* 0x0001e2000810003f */
[----:B------:R-:W-:Y:S02]  /*56e0*/  IADD3 R16, P1, R16, UR20, RZ ;  /* 0x0000001410107c10 */ /* 0x000fe4000ff3e0ff */
[----:B------:R-:W-:Y:S02]  /*56f0*/  SHF.R.U32.HI R5, RZ, 0x1, R5 ;  /* 0x00000001ff057819 */ /* 0x000fe40000011605 */
[----:B------:R-:W-:Y:S02]  /*5700*/  IADD3.X R17, R17, UR13, RZ, P1, !PT ;  /* 0x0000000d11117c10 */ /* 0x000fe40008ffe4ff */
[----:B------:R-:W-:Y:S02]  /*5710*/  PRMT R4, RZ, 0x7610, R4 ;  /* 0x00007610ff047816 */ /* 0x000fe40000000004 */
[----:B0-----:R-:W-:Y:S02]  /*5720*/  SEL R3, RZ, 0x1, !P0 ;  /* 0x00000001ff037807 */ /* 0x001fe40004000000 */
[----:B------:R-:W-:-:S02]  /*5730*/  ISETP.GE.U32.AND P0, PT, R16, UR4, PT ;  /* 0x0000000410007c0c */ /* 0x000fc4000bf06070 */
[----:B------:R-:W-:Y:S01]  /*5740*/  LOP3.LUT R0, R0, R3, RZ, 0x3c, !PT ;  /* 0x0000000300007212 */ /* 0x000fe200078e3cff */
[----:B------:R-:W-:Y:S01]  /*5750*/  IMAD R3, R5, -0x9, R6 ;  /* 0xfffffff705037824 */ /* 0x000fe200078e0206 */
[----:B------:R-:W-:Y:S01]  /*5760*/  ISETP.GE.U32.AND.EX P0, PT, R17, UR5, PT, P0 ;  /* 0x0000000511007c0c */ /* 0x000fe2000bf06100 */
[----:B------:R-:W-:Y:S01]  /*5770*/  IMAD.MOV.U32 R6, RZ, RZ, -0x1 ;  /* 0xffffffffff067424 */ /* 0x000fe200078e00ff */
[----:B------:R-:W-:-:S11]  /*5780*/  @P2 LOP3.LUT R0, R0, 0x1, R5, 0x78, !PT ;  /* 0x0000000100002812 */ /* 0x000fd600078e7805 */
[----:B------:R-:W-:Y:S05]  /*5790*/  @P0 BRA `(.L_x_113) ;  /* 0x0000000400540947 */ /* 0x000fea0003800000 */
[----:B------:R-:W0:Y:S01]  /*57a0*/  S2R R15, SR_CTAID.X ;  /* 0x00000000000f7919 */ /* 0x000e220000002500 */
[----:B------:R-:W-:Y:S01]  /*57b0*/  ULDC.64 UR4, c[0x0][0x628] ;  /* 0x00018a0000047ab9 */ /* 0x000fe20000000a00 */
[----:B------:R-:W-:Y:S01]  /*57c0*/  ULDC UR7, c[0x0][0x630] ;  /* 0x00018c0000077ab9 */ /* 0x000fe20000000800 */
[----:B------:R-:W-:Y:S01]  /*57d0*/  ISETP.NE.U32.AND P0, PT, RZ, UR4, PT ;  /* 0x00000004ff007c0c */ /* 0x000fe2000bf05070 */
[----:B------:R-:W1:Y:S01]  /*57e0*/  S2R R20, SR_CTAID.Y ;  /* 0x0000000000147919 */ /* 0x000e620000002600 */
[----:B------:R-:W-:Y:S01]  /*57f0*/  ULDC UR8, c[0x0][0x150] ;  /* 0x0000540000087ab9 */ /* 0x000fe20000000800 */
[----:B------:R-:W-:Y:S01]  /*5800*/  IMAD.MOV.U32 R4, RZ, RZ, R16 ;  /* 0x000000ffff047224 */ /* 0x000fe200078e0010 */
[----:B------:R-:W-:Y:S01]  /*5810*/  ISETP.NE.AND.EX P0, PT, RZ, UR5, PT, P0 ;  /* 0x00000005ff007c0c */ /* 0x000fe2000bf05300 */
[----:B------:R-:W-:Y:S01]  /*5820*/  IMAD.MOV.U32 R5, RZ, RZ, R17 ;  /* 0x000000ffff057224 */ /* 0x000fe200078e0011 */
[----:B0-----:R-:W-:-:S11]  /*5830*/  I2FP.F32.U32 R22, R15 ;  /* 0x0000000f00167245 */ /* 0x001fd60000201000 */
[----:B------:R-:W-:Y:S05]  /*5840*/  @!P0 BRA `(.L_x_114) ;  /* 0x0000000000288947 */ /* 0x000fea0003800000 */
[----:B------:R-:W-:Y:S02]  /*5850*/  ULDC UR6, c[0x0][0x634] ;  /* 0x00018d0000067ab9 */ /* 0x000fe40000000800 */
[----:B------:R-:W-:-:S05]  /*5860*/  IADD3 R5, P0, R16, UR6, RZ ;  /* 0x0000000610057c10 */ /* 0x000fca000ff1e0ff */
[----:B------:R-:W-:-:S04]  /*5870*/  IMAD.X R21, RZ, RZ, R17, P0 ;  /* 0x000000ffff157224 */ /* 0x000fc800000e0611 */
[----:B------:R-:W-:-:S04]  /*5880*/  IMAD.WIDE.U32 R6, R21, UR4, RZ ;  /* 0x0000000415067c25 */ /* 0x000fc8000f8e00ff */
[----:B------:R-:W-:-:S04]  /*5890*/  IMAD.WIDE.U32 R6, P0, R5, UR5, R6 ;  /* 0x0000000505067c25 */ /* 0x000fc8000f800006 */
[----:B------:R-:W-:-:S04]  /*58a0*/  IMAD.WIDE.U32 R4, R5, UR4, RZ ;  /* 0x0000000405047c25 */ /* 0x000fc8000f8e00ff */
[----:B------:R-:W-:Y:S01]  /*58b0*/  IMAD.MOV.U32 R4, RZ, RZ, R7 ;  /* 0x000000ffff047224 */ /* 0x000fe200078e0007 */
[----:B------:R-:W-:Y:S01]  /*58c0*/  IADD3 RZ, P1, R5, R6, RZ ;  /* 0x0000000605ff7210 */ /* 0x000fe20007f3e0ff */
[----:B------:R-:W-:-:S04]  /*58d0*/  IMAD.X R5, RZ, RZ, RZ, P0 ;  /* 0x000000ffff057224 */ /* 0x000fc800000e06ff */
[----:B------:R-:W-:-:S08]  /*58e0*/  IMAD.WIDE.U32.X R4, R21, UR5, R4, P1 ;  /* 0x0000000515047c25 */ /* 0x000fd000088e0404 */
.L_x_114:
[--C-:B------:R-:W-:Y:S01]  /*58f0*/  SHF.R.U64 R14, R4, UR7, R5.reuse ;  /* 0x00000007040e7c19 */ /* 0x100fe20008001205 */
[----:B------:R-:W-:Y:S01]  /*5900*/  FMUL R22, R22, UR8 ;  /* 0x0000000816167c20 */ /* 0x000fe20008400000 */
[----:B------:R-:W-:Y:S01]  /*5910*/  SHF.R.U32.HI R4, RZ, UR7, R5 ;  /* 0x00000007ff047c19 */ /* 0x000fe20008011605 */
[----:B------:R-:W0:Y:S01]  /*5920*/  LDC R6, c[0x0][0x144] ;  /* 0x00005100ff067b82 */ /* 0x000e220000000800 */
[----:B------:R-:W-:Y:S01]  /*5930*/  IADD3 R5, P0, RZ, -R14, RZ ;  /* 0x8000000eff057210 */ /* 0x000fe20007f1e0ff */
[----:B------:R-:W-:Y:S01]  /*5940*/  ULDC UR6, c[0x0][0x154] ;  /* 0x0000550000067ab9 */ /* 0x000fe20000000800 */
[----:B-1----:R-:W-:Y:S01]  /*5950*/  I2FP.F32.U32 R7, R20 ;  /* 0x0000001400077245 */ /* 0x002fe20000201000 */
[----:B------:R-:W1:Y:S01]  /*5960*/  F2I.U32.TRUNC.NTZ R22, R22 ;  /* 0x0000001600167305 */ /* 0x000e62000020f000 */
[----:B------:R-:W-:Y:S01]  /*5970*/  ULDC.64 UR4, c[0x0][0x620] ;  /* 0x0001880000047ab9 */ /* 0x000fe20000000a00 */
[----:B------:R-:W-:Y:S01]  /*5980*/  IMAD.X R4, RZ, RZ, ~R4, P0 ;  /* 0x000000ffff047224 */ /* 0x000fe200000e0e04 */
[----:B------:R-:W-:Y:S01]  /*5990*/  ISETP.NE.AND P2, PT, R2, 0x1, PT ;  /* 0x000000010200780c */ /* 0x000fe20003f45270 */
[----:B------:R-:W-:Y:S01]  /*59a0*/  FMUL R23, R7, UR6 ;  /* 0x0000000607177c20 */ /* 0x000fe20008400000 */
[----:B------:R-:W2:Y:S01]  /*59b0*/  LDC R25, c[0x0][0x148] ;  /* 0x00005200ff197b82 */ /* 0x000ea20000000800 */
[----:B------:R-:W-:Y:S01]  /*59c0*/  IMAD R4, R4, UR4, RZ ;  /* 0x0000000404047c24 */ /* 0x000fe2000f8e02ff */
[----:B------:R-:W-:-:S02]  /*59d0*/  ULDC.64 UR6, c[0x0][0x640] ;  /* 0x0001900000067ab9 */ /* 0x000fc40000000a00 */
[----:B------:R-:W-:Y:S01]  /*59e0*/  ISETP.NE.U32.AND P0, PT, RZ, UR6, PT ;  /* 0x00000006ff007c0c */ /* 0x000fe2000bf05070 */
[----:B------:R-:W3:Y:S01]  /*59f0*/  F2I.U32.TRUNC.NTZ R23, R23 ;  /* 0x0000001700177305 */ /* 0x000ee2000020f000 */
[C---:B------:R-:W-:Y:S02]  /*5a00*/  IMAD R7, R5.reuse, UR5, R4 ;  /* 0x0000000505077c24 */ /* 0x040fe4000f8e0204 */
[----:B------:R-:W-:Y:S01]  /*5a10*/  IMAD.WIDE.U32 R4, R5, UR4, R16 ;  /* 0x0000000405047c25 */ /* 0x000fe2000f8e0010 */
[----:B------:R-:W-:Y:S01]  /*5a20*/  ULDC UR4, c[0x0][0x618] ;  /* 0x0001860000047ab9 */ /* 0x000fe20000000800 */
[----:B------:R-:W-:Y:S02]  /*5a30*/  ISETP.NE.AND.EX P0, PT, RZ, UR7, PT, P0 ;  /* 0x00000007ff007c0c */ /* 0x000fe4000bf05300 */
[----:B------:R-:W-:Y:S02]  /*5a40*/  IMAD.IADD R5, R5, 0x1, R7 ;  /* 0x0000000105057824 */ /* 0x000fe400078e0207 */
[----:B-1----:R-:W-:-:S03]  /*5a50*/  IMAD.MOV R22, RZ, RZ, -R22 ;  /* 0x000000ffff167224 */ /* 0x002fc600078e0a16 */
[----:B------:R-:W-:Y:S01]  /*5a60*/  SHF.R.U64 R21, R4, UR4, R5 ;  /* 0x0000000404157c19 */ /* 0x000fe20008001205 */
[----:B0-----:R-:W-:Y:S01]  /*5a70*/  IMAD R15, R6, R22, R15 ;  /* 0x00000016060f7224 */ /* 0x001fe200078e020f */
[----:B------:R-:W-:Y:S01]  /*5a80*/  SHF.R.U32.HI R4, RZ, UR4, R5 ;  /* 0x00000004ff047c19 */ /* 0x000fe20008011605 */
[----:B------:R-:W-:Y:S01]  /*5a90*/  ULDC UR4, c[0x0][0x608] ;  /* 0x0001820000047ab9 */ /* 0x000fe20000000800 */
[----:B---3--:R-:W-:Y:S02]  /*5aa0*/  IMAD.MOV R6, RZ, RZ, -R23 ;  /* 0x000000ffff067224 */ /* 0x008fe400078e0a17 */
[--C-:B------:R-:W-:Y:S02]  /*5ab0*/  SHF.R.U64 R22, R21, UR4, R4.reuse ;  /* 0x0000000415167c19 */ /* 0x100fe40008001204 */
[----:B------:R-:W-:Y:S01]  /*5ac0*/  SHF.R.U32.HI R5, RZ, UR4, R4 ;  /* 0x00000004ff057c19 */ /* 0x000fe20008011604 */
[----:B------:R-:W-:Y:S01]  /*5ad0*/  ULDC UR4, c[0x0][0x658] ;  /* 0x0001960000047ab9 */ /* 0x000fe20000000800 */
[----:B--2---:R-:W-:-:S02]  /*5ae0*/  @P2 IMAD R15, R25, R6, R20 ;  /* 0x00000006190f2224 */ /* 0x004fc400078e0214 */
[--C-:B------:R-:W-:Y:S02]  /*5af0*/  SHF.R.U64 R20, R22, UR4, R5.reuse ;  /* 0x0000000416147c19 */ /* 0x100fe40008001205 */
[----:B------:R-:W-:-:S03]  /*5b00*/  SHF.R.U32.HI R23, RZ, UR4, R5 ;  /* 0x00000004ff177c19 */ /* 0x000fc60008011605 */
[----:B------:R-:W-:Y:S02]  /*5b10*/  IMAD.MOV.U32 R6, RZ, RZ, R20 ;  /* 0x000000ffff067224 */ /* 0x000fe400078e0014 */
[----:B------:R-:W-:Y:S01]  /*5b20*/  IMAD.MOV.U32 R5, RZ, RZ, R23 ;  /* 0x000000ffff057224 */ /* 0x000fe200078e0017 */
[----:B------:R-:W-:Y:S06]  /*5b30*/  @!P0 BRA `(.L_x_115) ;  /* 0x00000000002c8947 */ /* 0x000fec0003800000 */
        /* <DEDUP_REMOVED lines=9> */
[----:B------:R-:W-:-:S04]  /*5bd0*/  IMAD.WIDE.U32.X R4, R23, UR7, R4, P1 ;  /* 0x0000000717047c25 */ /* 0x000fc800088e0404 */
[----:B------:R-:W-:-:S07]  /*5be0*/  IMAD.MOV.U32 R6, RZ, RZ, R4 ;  /* 0x000000ffff067224 */ /* 0x000fce00078e0004 */
.L_x_115:
[----:B------:R-:W-:Y:S01]  /*5bf0*/  ULDC UR4, c[0x0][0x648] ;  /* 0x0001920000047ab9 */ /* 0x000fe20000000800 */
[----:B------:R-:W-:Y:S01]  /*5c00*/  LOP3.LUT R4, R22, UR17, RZ, 0xc0, !PT ;  /* 0x0000001116047c12 */ /* 0x000fe2000f8ec0ff */
[----:B------:R-:W-:Y:S01]  /*5c10*/  ULDC UR5, c[0x0][0x610] ;  /* 0x0001840000057ab9 */ /* 0x000fe20000000800 */
[----:B------:R-:W-:Y:S01]  /*5c20*/  SHF.R.U64 R5, R6, UR4, R5 ;  /* 0x0000000406057c19 */ /* 0x000fe20008001205 */
[----:B------:R-:W-:Y:S01]  /*5c30*/  ULDC UR4, c[0x0][0x638] ;  /* 0x00018e0000047ab9 */ /* 0x000fe20000000800 */
[----:B------:R-:W-:-:S03]  /*5c40*/  LOP3.LUT R21, R21, UR16, RZ, 0xc0, !PT ;  /* 0x0000001015157c12 */ /* 0x000fc6000f8ec0ff */
[----:B------:R-:W-:Y:S02]  /*5c50*/  IMAD.MOV R7, RZ, RZ, -R5 ;  /* 0x000000ffff077224 */ /* 0x000fe400078e0a05 */
[----:B------:R-:W-:Y:S02]  /*5c60*/  IMAD R4, R5, UR18, R4 ;  /* 0x0000001205047c24 */ /* 0x000fe4000f8e0204 */
[----:B------:R-:W-:Y:S01]  /*5c70*/  IMAD R20, R7, UR4, R20 ;  /* 0x0000000407147c24 */ /* 0x000fe2000f8e0214 */
[----:B------:R-:W-:Y:S01]  /*5c80*/  ULDC UR4, c[0x0][0x600] ;  /* 0x0001800000047ab9 */ /* 0x000fe20000000800 */
[----:B------:R-:W-:Y:S02]  /*5c90*/  IMAD R15, R4, UR5, R15 ;  /* 0x00000005040f7c24 */ /* 0x000fe4000f8e020f */
[----:B------:R-:W-:Y:S02]  /*5ca0*/  IMAD R6, R20, UR4, R21 ;  /* 0x0000000414067c24 */ /* 0x000fe4000f8e0215 */
[----:B------:R-:W-:-:S03]  /*5cb0*/  IMAD.MOV.U32 R4, RZ, RZ, 0x1 ;  /* 0x00000001ff047424 */ /* 0x000fc600078e00ff */
[----:B------:R-:W-:Y:S02]  /*5cc0*/  SEL R20, R6, R15, !P2 ;  /* 0x0000000f06147207 */ /* 0x000fe40005000000 */
[----:B------:R-:W-:Y:S01]  /*5cd0*/  SEL R21, R15, R6, !P2 ;  /* 0x000000060f157207 */ /* 0x000fe20005000000 */
[----:B------:R-:W-:-:S07]  /*5ce0*/  IMAD.MOV.U32 R6, RZ, RZ, R14 ;  /* 0x000000ffff067224 */ /* 0x000fce00078e000e */
.L_x_113:
[----:B------:R-:W-:Y:S05]  /*5cf0*/  BSYNC B1 ;  /* 0x0000000000017941 */ /* 0x000fea0003800000 */
.L_x_112:
[----:B------:R-:W-:-:S13]  /*5d00*/  LOP3.LUT P0, RZ, R4, 0xff, RZ, 0xc0, !PT ;  /* 0x000000ff04ff7812 */ /* 0x000fda000780c0ff */
[----:B------:R-:W-:Y:S05]  /*5d10*/  @P0 BRA `(.L_x_116) ;  /* 0xfffffff400400947 */ /* 0x000fea000383ffff */
[----:B------:R-:W-:Y:S05]  /*5d20*/  BSYNC B0 ;  /* 0x0000000000007941 */ /* 0x000fea0003800000 */
.L_x_105:
[----:B------:R-:W-:-:S03]  /*5d30*/  UMOV UR4, 0xffffffff ;  /* 0xffffffff00047882 */ /* 0x000fc60000000000 */
[----:B------:R-:W-:Y:S05]  /*5d40*/  BRA.DIV UR4, `(.L_x_117) ;  /* 0x0000000604c87947 */ /* 0x000fea000b800000 */
[----:B------:R-:W-:-:S13]  /*5d50*/  ELECT P6, URZ, PT ;  /* 0x00000000003f782f */ /* 0x000fda00038c0000 */
.L_x_136:
[----:B------:R-:W-:Y:S04]  /*5d60*/  BSSY B0, `(.L_x_118) ;  /* 0x0000058000007945 */ /* 0x000fe80003800000 */
[----:B------:R-:W-:Y:S05]  /*5d70*/  @!P6 BRA `(.L_x_119) ;  /* 0x000000040058e947 */ /* 0x000fea0003800000 */
[----:B------:R-:W-:-:S04]  /*5d80*/  LOP3.LUT R19, R19, 0x2, RZ, 0xfc, !PT ;  /* 0x0000000213137812 */ /* 0x000fc800078efcff */
[----:B------:R-:W-:-:S13]  /*5d90*/  ISETP.NE.AND P0, PT, R19, 0x3, PT ;  /* 0x000000031300780c */ /* 0x000fda0003f05270 */
[----:B------:R-:W-:Y:S05]  /*5da0*/  @!P0 BRA `(.L_x_120) ;  /* 0x0000000000048947 */ /* 0x000fea0003800000 */
[----:B------:R-:W-:Y:S01]  /*5db0*/  BPT.TRAP 0x1 ;  /* 0x000000040000795c */ /* 0x000fe20000300000 */
.L_x_120:
[----:B------:R-:W0:Y:S01]  /*5dc0*/  S2R R5, SR_CgaCtaId ;  /* 0x0000000000057919 */ /* 0x000e220000008800 */
[----:B------:R-:W-:Y:S02]  /*5dd0*/  MOV R2, 0x400 ;  /* 0x0000040000027802 */ /* 0x000fe40000000f00 */
[----:B------:R-:W-:Y:S02]  /*5de0*/  SHF.L.U32 R4, R0, 0x1f, RZ ;  /* 0x0000001f00047819 */ /* 0x000fe400000006ff */
[----:B0-----:R-:W-:-:S05]  /*5df0*/  LEA R2, R5, R2, 0x18 ;  /* 0x0000000205027211 */ /* 0x001fca00078ec0ff */
[----:B------:R-:W-:-:S04]  /*5e00*/  VIADD R2, R2, 0x48 ;  /* 0x0000004802027836 */ /* 0x000fc80000000000 */
[C---:B------:R-:W-:Y:S02]  /*5e10*/  IMAD R7, R3.reuse, 0x8, R2 ;  /* 0x0000000803077824 */ /* 0x040fe400078e0202 */
[----:B------:R-:W-:Y:S02]  /*5e20*/  VIADD R3, R3, 0x1 ;  /* 0x0000000103037836 */ /* 0x000fe40000000000 */
[----:B------:R-:W0:Y:S03]  /*5e30*/  SYNCS.PHASECHK.TRANS64.TRYWAIT P0, [R7+URZ], R4 ;  /* 0x00000004070075a7 */ /* 0x000e26000800017f */
[----:B------:R-:W-:-:S04]  /*5e40*/  ISETP.NE.AND P1, PT, R3, 0x9, PT ;  /* 0x000000090300780c */ /* 0x000fc80003f25270 */
[----:B------:R-:W-:Y:S02]  /*5e50*/  SEL R5, RZ, 0x1, P1 ;  /* 0x00000001ff057807 */ /* 0x000fe40000800000 */
[----:B------:R-:W-:Y:S02]  /*5e60*/  SEL R3, R3, RZ, P1 ;  /* 0x000000ff03037207 */ /* 0x000fe40000800000 */
[----:B------:R-:W-:-:S03]  /*5e70*/  LOP3.LUT R6, R0, R5, RZ, 0x3c, !PT ;  /* 0x0000000500067212 */ /* 0x000fc600078e3cff */
[----:B------:R-:W-:Y:S01]  /*5e80*/  IMAD R8, R3, 0x8, R2 ;  /* 0x0000000803087824 */ /* 0x000fe200078e0202 */
[----:B------:R-:W-:Y:S01]  /*5e90*/  SHF.L.U32 R5, R6, 0x1f, RZ ;  /* 0x0000001f06057819 */ /* 0x000fe200000006ff */
[----:B0-----:R-:W-:Y:S06]  /*5ea0*/  @!P0 BRA `(.L_x_121) ;  /* 0x0000000400908947 */ /* 0x001fec0003800000 */
.L_x_137:
[----:B------:R-:W1:Y:S01]  /*5eb0*/  SYNCS.PHASECHK.TRANS64.TRYWAIT P0, [R8+URZ], R5 ;  /* 0x00000005080075a7 */ /* 0x000e62000800017f */
[----:B------:R-:W-:-:S05]  /*5ec0*/  VIADD R0, R3, 0x1 ;  /* 0x0000000103007836 */ /* 0x000fca0000000000 */
[----:B------:R-:W-:-:S04]  /*5ed0*/  ISETP.NE.AND P1, PT, R0, 0x9, PT ;  /* 0x000000090000780c */ /* 0x000fc80003f25270 */
[----:B------:R-:W-:Y:S02]  /*5ee0*/  SEL R3, RZ, 0x1, P1 ;  /* 0x00000001ff037807 */ /* 0x000fe40000800000 */
[----:B0-----:R-:W-:Y:S02]  /*5ef0*/  SEL R7, R0, RZ, P1 ;  /* 0x000000ff00077207 */ /* 0x001fe40000800000 */
[----:B------:R-:W-:-:S03]  /*5f00*/  LOP3.LUT R6, R6, R3, RZ, 0x3c, !PT ;  /* 0x0000000306067212 */ /* 0x000fc600078e3cff */
[----:B------:R-:W-:Y:S01]  /*5f10*/  IMAD R9, R7, 0x8, R2 ;  /* 0x0000000807097824 */ /* 0x000fe200078e0202 */
[----:B------:R-:W-:Y:S01]  /*5f20*/  SHF.L.U32 R4, R6, 0x1f, RZ ;  /* 0x0000001f06047819 */ /* 0x000fe200000006ff */
[----:B-1----:R-:W-:Y:S06]  /*5f30*/  @!P0 BRA `(.L_x_122) ;  /* 0x0000000400808947 */ /* 0x002fec0003800000 */
.L_x_138:
[----:B------:R-:W1:Y:S01]  /*5f40*/  SYNCS.PHASECHK.TRANS64.TRYWAIT P0, [R9+URZ], R4 ;  /* 0x00000004090075a7 */ /* 0x000e62000800017f */
[----:B------:R-:W-:-:S05]  /*5f50*/  VIADD R0, R7, 0x1 ;  /* 0x0000000107007836 */ /* 0x000fca0000000000 */
[----:B------:R-:W-:-:S04]  /*5f60*/  ISETP.NE.AND P1, PT, R0, 0x9, PT ;  /* 0x000000090000780c */ /* 0x000fc80003f25270 */
[----:B------:R-:W-:Y:S02]  /*5f70*/  SEL R3, RZ, 0x1, P1 ;  /* 0x00000001ff037807 */ /* 0x000fe40000800000 */
[----:B------:R-:W-:Y:S02]  /*5f80*/  SEL R7, R0, RZ, P1 ;  /* 0x000000ff00077207 */ /* 0x000fe40000800000 */
[----:B------:R-:W-:-:S03]  /*5f90*/  LOP3.LUT R6, R6, R3, RZ, 0x3c, !PT ;  /* 0x0000000306067212 */ /* 0x000fc600078e3cff */
[----:B0-----:R-:W-:Y:S01]  /*5fa0*/  IMAD R8, R7, 0x8, R2 ;  /* 0x0000000807087824 */ /* 0x001fe200078e0202 */
[----:B------:R-:W-:Y:S01]  /*5fb0*/  SHF.L.U32 R5, R6, 0x1f, RZ ;  /* 0x0000001f06057819 */ /* 0x000fe200000006ff */
[----:B-1----:R-:W-:Y:S06]  /*5fc0*/  @!P0 BRA `(.L_x_123) ;  /* 0x0000000400708947 */ /* 0x002fec0003800000 */
.L_x_139:
        /* <DEDUP_REMOVED lines=9> */
.L_x_140:
        /* <DEDUP_REMOVED lines=9> */
.L_x_141:
        /* <DEDUP_REMOVED lines=9> */
.L_x_142:
[----:B------:R-:W1:Y:S01]  /*6180*/  SYNCS.PHASECHK.TRANS64.TRYWAIT P0, [R9+URZ], R4 ;  /* 0x00000004090075a7 */ /* 0x000e62000800017f */
[----:B------:R-:W-:-:S05]  /*6190*/  VIADD R0, R7, 0x1 ;  /* 0x0000000107007836 */ /* 0x000fca0000000000 */
[----:B------:R-:W-:-:S04]  /*61a0*/  ISETP.NE.AND P1, PT, R0, 0x9, PT ;  /* 0x000000090000780c */ /* 0x000fc80003f25270 */
[----:B------:R-:W-:Y:S02]  /*61b0*/  SEL R3, RZ, 0x1, P1 ;  /* 0x00000001ff037807 */ /* 0x000fe40000800000 */
[----:B------:R-:W-:Y:S02]  /*61c0*/  SEL R7, R0, RZ, P1 ;  /* 0x000000ff00077207 */ /* 0x000fe40000800000 */
[----:B------:R-:W-:-:S03]  /*61d0*/  LOP3.LUT R11, R6, R3, RZ, 0x3c, !PT ;  /* 0x00000003060b7212 */ /* 0x000fc600078e3cff */
[----:B------:R-:W-:Y:S01]  /*61e0*/  IMAD R6, R7, 0x8, R2 ;  /* 0x0000000807067824 */ /* 0x000fe200078e0202 */
[----:B0-----:R-:W-:Y:S01]  /*61f0*/  SHF.L.U32 R5, R11, 0x1f, RZ ;  /* 0x0000001f0b057819 */ /* 0x001fe200000006ff */
[----:B-1----:R-:W-:Y:S06]  /*6200*/  @!P0 BRA `(.L_x_127) ;  /* 0x0000000400308947 */ /* 0x002fec0003800000 */
.L_x_143:
[----:B------:R-:W1:Y:S01]  /*6210*/  SYNCS.PHASECHK.TRANS64.TRYWAIT P0, [R6+URZ], R5 ;  /* 0x00000005060075a7 */ /* 0x000e62000800017f */
[----:B------:R-:W-:-:S05]  /*6220*/  VIADD R0, R7, 0x1 ;  /* 0x0000000107007836 */ /* 0x000fca0000000000 */
[----:B------:R-:W-:-:S04]  /*6230*/  ISETP.NE.AND P1, PT, R0, 0x9, PT ;  /* 0x000000090000780c */ /* 0x000fc80003f25270 */
[----:B0-----:R-:W-:Y:S02]  /*6240*/  SEL R4, RZ, 0x1, P1 ;  /* 0x00000001ff047807 */ /* 0x001fe40000800000 */
[----:B------:R-:W-:Y:S02]  /*6250*/  SEL R3, R0, RZ, P1 ;  /* 0x000000ff00037207 */ /* 0x000fe40000800000 */
[----:B------:R-:W-:Y:S01]  /*6260*/  LOP3.LUT R0, R11, R4, RZ, 0x3c, !PT ;  /* 0x000000040b007212 */ /* 0x000fe200078e3cff */
[----:B-1----:R-:W-:Y:S06]  /*6270*/  @!P0 BRA `(.L_x_128) ;  /* 0x0000000400288947 */ /* 0x002fec0003800000 */
.L_x_144:
[----:B------:R-:W-:Y:S01]  /*6280*/  IMAD R3, R3, 0x8, R2 ;  /* 0x0000000803037824 */ /* 0x000fe200078e0202 */
[----:B------:R-:W-:-:S07]  /*6290*/  SHF.L.U32 R0, R0, 0x1f, RZ ;  /* 0x0000001f00007819 */ /* 0x000fce00000006ff */
.L_x_129:
[----:B-1----:R1:W2:Y:S02]  /*62a0*/  SYNCS.PHASECHK.TRANS64.TRYWAIT P0, [R3+URZ], R0 ;  /* 0x00000000030075a7 */ /* 0x0022a4000800017f */
[----:B--2---:R-:W-:Y:S05]  /*62b0*/  @!P0 NANOSLEEP.SYNCS 0x989680 ;  /* 0x009896800000895d */ /* 0x004fea0003900000 */
[----:B------:R-:W2:Y:S02]  /*62c0*/  @!P0 SYNCS.PHASECHK.TRANS64 P0, [R3+URZ], R0 ;  /* 0x00000000030085a7 */ /* 0x000ea4000800007f */
[----:B--2---:R-:W-:Y:S05]  /*62d0*/  @!P0 BRA `(.L_x_129) ;  /* 0xfffffffc00f08947 */ /* 0x004fea000383ffff */
.L_x_119:
[----:B------:R-:W-:Y:S05]  /*62e0*/  BSYNC B0 ;  /* 0x0000000000007941 */ /* 0x000fea0003800000 */
.L_x_118:
[----:B------:R-:W-:Y:S05]  /*62f0*/  EXIT ;  /* 0x000000000000794d */ /* 0x000fea0003800000 */
.L_x_22:
[----:B---3--:R3:W4:Y:S02]  /*6300*/  SYNCS.PHASECHK.TRANS64.TRYWAIT P1, [R3+URZ], R0 ;  /* 0x00000000030075a7 */ /* 0x008724000802017f */
[----:B----4-:R-:W-:Y:S05]  /*6310*/  @!P1 NANOSLEEP.SYNCS 0x989680 ;  /* 0x009896800000995d */ /* 0x010fea0003900000 */
[----:B------:R-:W4:Y:S02]  /*6320*/  @!P1 SYNCS.PHASECHK.TRANS64 P1, [R3+URZ], R0 ;  /* 0x00000000030095a7 */ /* 0x000f24000802007f */
[----:B----4-:R-:W-:Y:S05]  /*6330*/  @!P1 BRA `(.L_x_22) ;  /* 0xfffffffc00f09947 */ /* 0x010fea000383ffff */
[----:B------:R-:W-:Y:S05]  /*6340*/  BRA `(.L_x_21) ;  /* 0xffffffb000a47947 */ /* 0x000fea000383ffff */
.L_x_27:
[----:B-1----:R1:W2:Y:S02]  /*6350*/  SYNCS.PHASECHK.TRANS64.TRYWAIT P1, [R5+URZ], R4 ;  /* 0x00000004050075a7 */ /* 0x0022a4000802017f */
[----:B--2---:R-:W-:Y:S05]  /*6360*/  @!P1 NANOSLEEP.SYNCS 0x989680 ;  /* 0x009896800000995d */ /* 0x004fea0003900000 */
[----:B------:R-:W2:Y:S02]  /*6370*/  @!P1 SYNCS.PHASECHK.TRANS64 P1, [R5+URZ], R4 ;  /* 0x00000004050095a7 */ /* 0x000ea4000802007f */
[----:B--2---:R-:W-:Y:S05]  /*6380*/  @!P1 BRA `(.L_x_27) ;  /* 0xfffffffc00f09947 */ /* 0x004fea000383ffff */
[----:B------:R-:W-:Y:S05]  /*6390*/  BRA `(.L_x_26) ;  /* 0xffffffb400947947 */ /* 0x000fea000383ffff */
.L_x_106:
[----:B------:R-:W-:Y:S01]  /*63a0*/  BSSY B1, `(.L_x_130) ;  /* 0x0000006000017945 */ /* 0x000fe20003800000 */
[----:B------:R-:W-:-:S07]  /*63b0*/  IMAD.MOV.U32 R15, RZ, RZ, -0x1 ;  /* 0xffffffffff0f7424 */ /* 0x000fce00078e00ff */
[----:B------:R-:W-:Y:S05]  /*63c0*/  WARPSYNC.COLLECTIVE R15, `(.L_x_131) ;  /* 0x000000000f0c7348 */ /* 0x000fea0003c00000 */
[----:B------:R-:W-:Y:S02]  /*63d0*/  ELECT P6, UR62, PT ;  /* 0x00000000003e782f */ /* 0x000fe400038c0000 */
[----:B------:R-:W-:Y:S01]  /*63e0*/  MOV R14, UR62 ;  /* 0x0000003e000e7c02 */ /* 0x000fe20008000f00 */
[----:B------:R-:W-:Y:S10]  /*63f0*/  ENDCOLLECTIVE ;  /* 0x000000000000791b */ /* 0x000ff40003800000 */
.L_x_131:
[----:B------:R-:W-:Y:S05]  /*6400*/  BSYNC B1 ;  /* 0x0000000000017941 */ /* 0x000fea0003800000 */
.L_x_130:
[----:B------:R-:W-:Y:S05]  /*6410*/  BRA `(.L_x_132) ;  /* 0xffffffec008c7947 */ /* 0x000fea000383ffff */
.L_x_109:
[----:B-1----:R1:W2:Y:S02]  /*6420*/  SYNCS.PHASECHK.TRANS64.TRYWAIT P0, [R23+URZ+0x48], R14 ;  /* 0x0000480e170075a7 */ /* 0x0022a4000800017f */
[----:B--2---:R-:W-:Y:S05]  /*6430*/  @!P0 NANOSLEEP.SYNCS 0x989680 ;  /* 0x009896800000895d */ /* 0x004fea0003900000 */
[----:B------:R-:W2:Y:S02]  /*6440*/  @!P0 SYNCS.PHASECHK.TRANS64 P0, [R23+URZ+0x48], R14 ;  /* 0x0000480e170085a7 */ /* 0x000ea4000800007f */
[----:B--2---:R-:W-:Y:S05]  /*6450*/  @!P0 BRA `(.L_x_109) ;  /* 0xfffffffc00f08947 */ /* 0x004fea000383ffff */
[----:B------:R-:W-:Y:S05]  /*6460*/  BRA `(.L_x_133) ;  /* 0xffffffec00c47947 */ /* 0x000fea000383ffff */
.L_x_117:
[----:B------:R-:W-:Y:S01]  /*6470*/  BSSY B0, `(.L_x_134) ;  /* 0x0000006000007945 */ /* 0x000fe20003800000 */
[----:B------:R-:W-:-:S07]  /*6480*/  IMAD.MOV.U32 R15, RZ, RZ, -0x1 ;  /* 0xffffffffff0f7424 */ /* 0x000fce00078e00ff */
[----:B------:R-:W-:Y:S05]  /*6490*/  WARPSYNC.COLLECTIVE R15, `(.L_x_135) ;  /* 0x000000000f0c7348 */ /* 0x000fea0003c00000 */
[----:B------:R-:W-:Y:S02]  /*64a0*/  ELECT P6, UR62, PT ;  /* 0x00000000003e782f */ /* 0x000fe400038c0000 */
[----:B------:R-:W-:Y:S01]  /*64b0*/  MOV R14, UR62 ;  /* 0x0000003e000e7c02 */ /* 0x000fe20008000f00 */
[----:B------:R-:W-:Y:S10]  /*64c0*/  ENDCOLLECTIVE ;  /* 0x000000000000791b */ /* 0x000ff40003800000 */
.L_x_135:
[----:B------:R-:W-:Y:S05]  /*64d0*/  BSYNC B0 ;  /* 0x0000000000007941 */ /* 0x000fea0003800000 */
.L_x_134:
[----:B------:R-:W-:Y:S05]  /*64e0*/  BRA `(.L_x_136) ;  /* 0xfffffff8001c7947 */ /* 0x000fea000383ffff */
.L_x_121:
[----:B0-----:R0:W1:Y:S02]  /*64f0*/  SYNCS.PHASECHK.TRANS64.TRYWAIT P0, [R7+URZ], R4 ;  /* 0x00000004070075a7 */ /* 0x001064000800017f */
[----:B-1----:R-:W-:Y:S05]  /*6500*/  @!P0 NANOSLEEP.SYNCS 0x989680 ;  /* 0x009896800000895d */ /* 0x002fea0003900000 */
[----:B------:R-:W1:Y:S02]  /*6510*/  @!P0 SYNCS.PHASECHK.TRANS64 P0, [R7+URZ], R4 ;  /* 0x00000004070085a7 */ /* 0x000e64000800007f */
[----:B-1----:R-:W-:Y:S05]  /*6520*/  @!P0 BRA `(.L_x_121) ;  /* 0xfffffffc00f08947 */ /* 0x002fea000383ffff */
[----:B------:R-:W-:Y:S05]  /*6530*/  BRA `(.L_x_137) ;  /* 0xfffffff8005c7947 */ /* 0x000fea000383ffff */
.L_x_122:
[----:B0-----:R0:W1:Y:S02]  /*6540*/  SYNCS.PHASECHK.TRANS64.TRYWAIT P0, [R8+URZ], R5 ;  /* 0x00000005080075a7 */ /* 0x001064000800017f */
[----:B-1----:R-:W-:Y:S05]  /*6550*/  @!P0 NANOSLEEP.SYNCS 0x989680 ;  /* 0x009896800000895d */ /* 0x002fea0003900000 */
[----:B------:R-:W1:Y:S02]  /*6560*/  @!P0 SYNCS.PHASECHK.TRANS64 P0, [R8+URZ], R5 ;  /* 0x00000005080085a7 */ /* 0x000e64000800007f */
[----:B-1----:R-:W-:Y:S05]  /*6570*/  @!P0 BRA `(.L_x_122) ;  /* 0xfffffffc00f08947 */ /* 0x002fea000383ffff */
[----:B------:R-:W-:Y:S05]  /*6580*/  BRA `(.L_x_138) ;  /* 0xfffffff8006c7947 */ /* 0x000fea000383ffff */
.L_x_123:
[----:B0-----:R0:W1:Y:S02]  /*6590*/  SYNCS.PHASECHK.TRANS64.TRYWAIT P0, [R9+URZ], R4 ;  /* 0x00000004090075a7 */ /* 0x001064000800017f */
[----:B-1----:R-:W-:Y:S05]  /*65a0*/  @!P0 NANOSLEEP.SYNCS 0x989680 ;  /* 0x009896800000895d */ /* 0x002fea0003900000 */
[----:B------:R-:W1:Y:S02]  /*65b0*/  @!P0 SYNCS.PHASECHK.TRANS64 P0, [R9+URZ], R4 ;  /* 0x00000004090085a7 */ /* 0x000e64000800007f */
[----:B-1----:R-:W-:Y:S05]  /*65c0*/  @!P0 BRA `(.L_x_123) ;  /* 0xfffffffc00f08947 */ /* 0x002fea000383ffff */
[----:B------:R-:W-:Y:S05]  /*65d0*/  BRA `(.L_x_139) ;  /* 0xfffffff8007c7947 */ /* 0x000fea000383ffff */
.L_x_124:
[----:B0-----:R0:W1:Y:S02]  /*65e0*/  SYNCS.PHASECHK.TRANS64.TRYWAIT P0, [R8+URZ], R5 ;  /* 0x00000005080075a7 */ /* 0x001064000800017f */
[----:B-1----:R-:W-:Y:S05]  /*65f0*/  @!P0 NANOSLEEP.SYNCS 0x989680 ;  /* 0x009896800000895d */ /* 0x002fea0003900000 */
[----:B------:R-:W1:Y:S02]  /*6600*/  @!P0 SYNCS.PHASECHK.TRANS64 P0, [R8+URZ], R5 ;  /* 0x00000005080085a7 */ /* 0x000e64000800007f */
[----:B-1----:R-:W-:Y:S05]  /*6610*/  @!P0 BRA `(.L_x_124) ;  /* 0xfffffffc00f08947 */ /* 0x002fea000383ffff */
[----:B------:R-:W-:Y:S05]  /*6620*/  BRA `(.L_x_140) ;  /* 0xfffffff8008c7947 */ /* 0x000fea000383ffff */
.L_x_125:
[----:B0-----:R0:W1:Y:S02]  /*6630*/  SYNCS.PHASECHK.TRANS64.TRYWAIT P0, [R9+URZ], R4 ;  /* 0x00000004090075a7 */ /* 0x001064000800017f */
[----:B-1----:R-:W-:Y:S05]  /*6640*/  @!P0 NANOSLEEP.SYNCS 0x989680 ;  /* 0x009896800000895d */ /* 0x002fea0003900000 */
[----:B------:R-:W1:Y:S02]  /*6650*/  @!P0 SYNCS.PHASECHK.TRANS64 P0, [R9+URZ], R4 ;  /* 0x00000004090085a7 */ /* 0x000e64000800007f */
[----:B-1----:R-:W-:Y:S05]  /*6660*/  @!P0 BRA `(.L_x_125) ;  /* 0xfffffffc00f08947 */ /* 0x002fea000383ffff */
[----:B------:R-:W-:Y:S05]  /*6670*/  BRA `(.L_x_141) ;  /* 0xfffffff8009c7947 */ /* 0x000fea000383ffff */
.L_x_126:
[----:B0-----:R0:W1:Y:S02]  /*6680*/  SYNCS.PHASECHK.TRANS64.TRYWAIT P0, [R8+URZ], R5 ;  /* 0x00000005080075a7 */ /* 0x001064000800017f */
[----:B-1----:R-:W-:Y:S05]  /*6690*/  @!P0 NANOSLEEP.SYNCS 0x989680 ;  /* 0x009896800000895d */ /* 0x002fea0003900000 */
[----:B------:R-:W1:Y:S02]  /*66a0*/  @!P0 SYNCS.PHASECHK.TRANS64 P0, [R8+URZ], R5 ;  /* 0x00000005080085a7 */ /* 0x000e64000800007f */
[----:B-1----:R-:W-:Y:S05]  /*66b0*/  @!P0 BRA `(.L_x_126) ;  /* 0xfffffffc00f08947 */ /* 0x002fea000383ffff */
[----:B------:R-:W-:Y:S05]  /*66c0*/  BRA `(.L_x_142) ;  /* 0xfffffff800ac7947 */ /* 0x000fea000383ffff */
.L_x_127:
[----:B0-----:R0:W1:Y:S02]  /*66d0*/  SYNCS.PHASECHK.TRANS64.TRYWAIT P0, [R9+URZ], R4 ;  /* 0x00000004090075a7 */ /* 0x001064000800017f */
[----:B-1----:R-:W-:Y:S05]  /*66e0*/  @!P0 NANOSLEEP.SYNCS 0x989680 ;  /* 0x009896800000895d */ /* 0x002fea0003900000 */
[----:B------:R-:W1:Y:S02]  /*66f0*/  @!P0 SYNCS.PHASECHK.TRANS64 P0, [R9+URZ], R4 ;  /* 0x00000004090085a7 */ /* 0x000e64000800007f */
[----:B-1----:R-:W-:Y:S05]  /*6700*/  @!P0 BRA `(.L_x_127) ;  /* 0xfffffffc00f08947 */ /* 0x002fea000383ffff */
[----:B------:R-:W-:Y:S05]  /*6710*/  BRA `(.L_x_143) ;  /* 0xfffffff800bc7947 */ /* 0x000fea000383ffff */
.L_x_128:
[----:B0-----:R0:W1:Y:S02]  /*6720*/  SYNCS.PHASECHK.TRANS64.TRYWAIT P0, [R6+URZ], R5 ;  /* 0x00000005060075a7 */ /* 0x001064000800017f */
[----:B-1----:R-:W-:Y:S05]  /*6730*/  @!P0 NANOSLEEP.SYNCS 0x989680 ;  /* 0x009896800000895d */ /* 0x002fea0003900000 */
[----:B------:R-:W1:Y:S02]  /*6740*/  @!P0 SYNCS.PHASECHK.TRANS64 P0, [R6+URZ], R5 ;  /* 0x00000005060085a7 */ /* 0x000e64000800007f */
[----:B-1----:R-:W-:Y:S05]  /*6750*/  @!P0 BRA `(.L_x_128) ;  /* 0xfffffffc00f08947 */ /* 0x002fea000383ffff */
[----:B------:R-:W-:Y:S05]  /*6760*/  BRA `(.L_x_144) ;  /* 0xfffffff800c47947 */ /* 0x000fea000383ffff */
.L_x_145:
[----:B------:R-:W-:-:S00]  /*6770*/  BRA `(.L_x_145) ;  /* 0xfffffffc00fc7947 */ /* 0x000fc0000383ffff */
[----:B------:R-:W-:-:S00]  /*6780*/  NOP ;  /* 0x0000000000007918 */ /* 0x000fc00000000000 */
[----:B------:R-:W-:-:S00]  /*6790*/  NOP ;  /* 0x0000000000007918 */ /* 0x000fc00000000000 */
[----:B------:R-:W-:-:S00]  /*67a0*/  NOP ;  /* 0x0000000000007918 */ /* 0x000fc00000000000 */
[----:B------:R-:W-:-:S00]  /*67b0*/  NOP ;  /* 0x0000000000007918 */ /* 0x000fc00000000000 */
[----:B------:R-:W-:-:S00]  /*67c0*/  NOP ;  /* 0x0000000000007918 */ /* 0x000fc00000000000 */
[----:B------:R-:W-:-:S00]  /*67d0*/  NOP ;  /* 0x0000000000007918 */ /* 0x000fc00000000000 */
[----:B------:R-:W-:-:S00]  /*67e0*/  NOP ;  /* 0x0000000000007918 */ /* 0x000fc00000000000 */
[----:B------:R-:W-:-:S00]  /*67f0*/  NOP ;  /* 0x0000000000007918 */ /* 0x000fc00000000000 */
.L_x_146:


//--------------------- .nv.global.init           --------------------------
	.section	.nv.global.init,"aw",@progbits
.nv.global.init:
	.type		$str$22,@object
	.size		$str$22,($str$23 - $str$22)
$str$22:
        /*0000*/ 	.byte	0x6b, 0x5f, 0x74, 0x69, 0x6c, 0x65, 0x5f, 0x63, 0x6f, 0x75, 0x6e, 0x74, 0x20, 0x3e, 0x3d, 0x20
        /*0010*/ 	.byte	0x31, 0x00
	.type		$str$23,@object
	.size		$str$23,(__unnamed_1 - $str$23)
$str$23:
        /*0012*/ 	.byte	0x2f, 0x74, 0x6d, 0x70, 0x2f, 0x63, 0x75, 0x74, 0x6c, 0x61, 0x73, 0x73, 0x5f, 0x73, 0x77, 0x65
        /*0022*/ 	.byte	0x65, 0x70, 0x5f, 0x73, 0x72, 0x63, 0x2f, 0x69, 0x6e, 0x63, 0x6c, 0x75, 0x64, 0x65, 0x2f, 0x63
        /*0032*/ 	.byte	0x75, 0x74, 0x6c, 0x61, 0x73, 0x73, 0x2f, 0x67, 0x65, 0x6d, 0x6d, 0x2f, 0x63, 0x6f, 0x6c, 0x6c
        /*0042*/ 	.byte	0x65, 0x63, 0x74, 0x69, 0x76, 0x65, 0x2f, 0x73, 0x6d, 0x39, 0x30, 0x5f, 0x6d, 0x6d, 0x61, 0x5f
        /*0052*/ 	.byte	0x74, 0x6d, 0x61, 0x5f, 0x67, 0x6d, 0x6d, 0x61, 0x5f, 0x73, 0x73, 0x5f, 0x77, 0x61, 0x72, 0x70
        /*0062*/ 	.byte	0x73, 0x70, 0x65, 0x63, 0x69, 0x61, 0x6c, 0x69, 0x7a, 0x65, 0x64, 0x2e, 0x68, 0x70, 0x70, 0x00
	.type		__unnamed_1,@object
	.size		__unnamed_1,(.L_0 - __unnamed_1)
__unnamed_1:
        /*0072*/ 	.byte	0x76, 0x6f, 0x69, 0x64, 0x20, 0x63, 0x75, 0x74, 0x6c, 0x61, 0x73, 0x73, 0x3a, 0x3a, 0x67, 0x65
        /* <DEDUP_REMOVED lines=180> */
        /*0bc2*/ 	.byte	0x5d, 0x00
.L_0:


//--------------------- .nv.shared._ZN7cutlass13device_kernelINS_4gemm6kernel13GemmUniversalIN4cute5tupleIJiiiiEEENS1_10collective13CollectiveMmaINS1_34MainloopSm90TmaGmmaWarpSpecializedILi9ENS5_IJNS4_1CILi2EEENSA_ILi1EEESC_EEENS1_35KernelTmaWarpSpecializedCooperativeEEENS5_IJNSA_ILi128EEENSA_ILi64EEESH_EEENS_6half_tENS5_IJlSC_lEEESJ_SK_NS4_8TiledMMAINS4_8MMA_AtomIJNS4_4SM904GMMA25MMA_64x64x16_F32F16F16_SSILNSO_5MajorE0ELSQ_0ELNSO_7ScaleInE1ELSR_1EEEEEENS4_6LayoutISD_NS5_IJSC_NSA_ILi0EEESV_EEEEENS5_IJNS4_10UnderscoreESY_SY_EEEEENS4_13SM90_TMA_LOADENS4_14ComposedLayoutINS4_7SwizzleILi3ELi4ELi3EEENS4_18smem_ptr_flag_bitsILi16EEENSU_INS5_IJNSA_ILi8EEESH_EEENS5_IJSH_SC_EEEEEEEvNS4_8identityENS4_23SM90_TMA_LOAD_MULTICASTES1B_vS1C_EENS_8epilogue10collective6detail29Sm90TmaWarpSpecializedAdapterINS1G_15DefaultEpilogueISJ_SK_SK_NS1F_6thread17LinearCombinationISJ_Li1EffLNS1K_9ScaleType4KindE0ELNS_15FloatRoundStyleE2ESJ_EENS1_15EpilogueDefaultEEEEEvvEEEEvNT_6ParamsE --------------------------
	.section	.nv.shared._ZN7cutlass13device_kernelINS_4gemm6kernel13GemmUniversalIN4cute5tupleIJiiiiEEENS1_10collective13CollectiveMmaINS1_34MainloopSm90TmaGmmaWarpSpecializedILi9ENS5_IJNS4_1CILi2EEENSA_ILi1EEESC_EEENS1_35KernelTmaWarpSpecializedCooperativeEEENS5_IJNSA_ILi128EEENSA_ILi64EEESH_EEENS_6half_tENS5_IJlSC_lEEESJ_SK_NS4_8TiledMMAINS4_8MMA_AtomIJNS4_4SM904GMMA25MMA_64x64x16_F32F16F16_SSILNSO_5MajorE0ELSQ_0ELNSO_7ScaleInE1ELSR_1EEEEEENS4_6LayoutISD_NS5_IJSC_NSA_ILi0EEESV_EEEEENS5_IJNS4_10UnderscoreESY_SY_EEEEENS4_13SM90_TMA_LOADENS4_14ComposedLayoutINS4_7SwizzleILi3ELi4ELi3EEENS4_18smem_ptr_flag_bitsILi16EEENSU_INS5_IJNSA_ILi8EEESH_EEENS5_IJSH_SC_EEEEEEEvNS4_8identityENS4_23SM90_TMA_LOAD_MULTICASTES1B_vS1C_EENS_8epilogue10collective6detail29Sm90TmaWarpSpecializedAdapterINS1G_15DefaultEpilogueISJ_SK_SK_NS1F_6thread17LinearCombinationISJ_Li1EffLNS1K_9ScaleType4KindE0ELNS_15FloatRoundStyleE2ESJ_EENS1_15EpilogueDefaultEEEEEvvEEEEvNT_6ParamsE,"aw",@nobits
	.sectionflags	@""
	.align	16
	.zero		1024


//--------------------- .nv.shared.reserved.0     --------------------------
	.section	.nv.shared.reserved.0,"aw",@nobits
	.weak		__nv_reservedSMEM_offset_0_alias
	.size		__nv_reservedSMEM_offset_0_alias, 0, 0
	.other		__nv_reservedSMEM_offset_0_alias,@"STO_CUDA_RESERVED_SHARED STV_DEFAULT"
__nv_reservedSMEM_offset_0_alias:
	.zero		0


//--------------------- .nv.global                --------------------------
	.section	.nv.global,"aw",@nobits
.nv.global:
	.type		_ZN40_INTERNAL_f6ea33f4_4_k_cu_fa2760dd_284734cute1_E,@object
	.size		_ZN40_INTERNAL_f6ea33f4_4_k_cu_fa2760dd_284734cute1_E,(_ZN40_INTERNAL_f6ea33f4_4_k_cu_fa2760dd_284734cuda3std3__45__cpo6cbeginE - _ZN40_INTERNAL_f6ea33f4_4_k_cu_fa2760dd_284734cute1_E)
_ZN40_INTERNAL_f6ea33f4_4_k_cu_fa2760dd_284734cute1_E:
	.zero		1
	.type		_ZN40_INTERNAL_f6ea33f4_4_k_cu_fa2760dd_284734cuda3std3__45__cpo6cbeginE,@object
	.size		_ZN40_INTERNAL_f6ea33f4_4_k_cu_fa2760dd_284734cuda3std3__45__cpo6cbeginE,(_ZN40_INTERNAL_f6ea33f4_4_k_cu_fa2760dd_284734cuda3std3__48in_placeE - _ZN40_INTERNAL_f6ea33f4_4_k_cu_fa2760dd_284734cuda3std3__45__cpo6cbeginE)
_ZN40_INTERNAL_f6ea33f4_4_k_cu_fa2760dd_284734cuda3std3__45__cpo6cbeginE:
	.zero		1
	.type		_ZN40_INTERNAL_f6ea33f4_4_k_cu_fa2760dd_284734cuda3std3__48in_placeE,@object
	.size		_ZN40_INTERNAL_f6ea33f4_4_k_cu_fa2760dd_284734cuda3std3__48in_placeE,(_ZN40_INTERNAL_f6ea33f4_4_k_cu_fa2760dd_284734cuda3std6ranges3__45__cpo9iter_moveE - _ZN40_INTERNAL_f6ea33f4_4_k_cu_fa2760dd_284734cuda3std3__48in_placeE)
_ZN40_INTERNAL_f6ea33f4_4_k_cu_fa2760dd_284734cuda3std3__48in_placeE:
	.zero		1
	.type		_ZN40_INTERNAL_f6ea33f4_4_k_cu_fa2760dd_284734cuda3std6ranges3__45__cpo9iter_moveE,@object
	.size		_ZN40_INTERNAL_f6ea33f4_4_k_cu_fa2760dd_284734cuda3std6ranges3__45__cpo9iter_moveE,(_ZN40_INTERNAL_f6ea33f4_4_k_cu_fa2760dd_284734cuda3std3__45__cpo5beginE - _ZN40_INTERNAL_f6ea33f4_4_k_cu_fa2760dd_284734cuda3std6ranges3__45__cpo9iter_moveE)
_ZN40_INTERNAL_f6ea33f4_4_k_cu_fa2760dd_284734cuda3std6ranges3__45__cpo9iter_moveE:
	.zero		1
	.type		_ZN40_INTERNAL_f6ea33f4_4_k_cu_fa2760dd_284734cuda3std3__45__cpo5beginE,@object
	.size		_ZN40_INTERNAL_f6ea33f4_4_k_cu_fa2760dd_284734cuda3std3__45__cpo5beginE,(_ZN40_INTERNAL_f6ea33f4_4_k_cu_fa2760dd_284734cuda3std3__442_GLOBAL__N__f6ea33f4_4_k_cu_fa2760dd_284736ignoreE - _ZN40_INTERNAL_f6ea33f4_4_k_cu_fa2760dd_284734cuda3std3__45__cpo5beginE)
_ZN40_INTERNAL_f6ea33f4_4_k_cu_fa2760dd_284734cuda3std3__45__cpo5beginE:
	.zero		1
	.type		_ZN40_INTERNAL_f6ea33f4_4_k_cu_fa2760dd_284734cuda3std3__442_GLOBAL__N__f6ea33f4_4_k_cu_fa2760dd_284736ignoreE,@object
	.size		_ZN40_INTERNAL_f6ea33f4_4_k_cu_fa2760dd_284734cuda3std3__442_GLOBAL__N__f6ea33f4_4_k_cu_fa2760dd_284736ignoreE,(_ZN40_INTERNAL_f6ea33f4_4_k_cu_fa2760dd_284734cute7productE - _ZN40_INTERNAL_f6ea33f4_4_k_cu_fa2760dd_284734cuda3std3__442_GLOBAL__N__f6ea33f4_4_k_cu_fa2760dd_284736ignoreE)
_ZN40_INTERNAL_f6ea33f4_4_k_cu_fa2760dd_284734cuda3std3__442_GLOBAL__N__f6ea33f4_4_k_cu_fa2760dd_284736ignoreE:
	.zero		1
	.type		_ZN40_INTERNAL_f6ea33f4_4_k_cu_fa2760dd_284734cute7productE,@object
	.size		_ZN40_INTERNAL_f6ea33f4_4_k_cu_fa2760dd_284734cute7productE,(_ZN40_INTERNAL_f6ea33f4_4_k_cu_fa2760dd_284734cuda3std3__45__cpo3endE - _ZN40_INTERNAL_f6ea33f4_4_k_cu_fa2760dd_284734cute7productE)
_ZN40_INTERNAL_f6ea33f4_4_k_cu_fa2760dd_284734cute7productE:
	.zero		1
	.type		_ZN40_INTERNAL_f6ea33f4_4_k_cu_fa2760dd_284734cuda3std3__45__cpo3endE,@object
	.size		_ZN40_INTERNAL_f6ea33f4_4_k_cu_fa2760dd_284734cuda3std3__45__cpo3endE,(_ZN40_INTERNAL_f6ea33f4_4_k_cu_fa2760dd_284734cuda3std3__419piecewise_constructE - _ZN40_INTERNAL_f6ea33f4_4_k_cu_fa2760dd_284734cuda3std3__45__cpo3endE)
_ZN40_INTERNAL_f6ea33f4_4_k_cu_fa2760dd_284734cuda3std3__45__cpo3endE:
	.zero		1
	.type		_ZN40_INTERNAL_f6ea33f4_4_k_cu_fa2760dd_284734cuda3std3__419piecewise_constructE,@object
	.size		_ZN40_INTERNAL_f6ea33f4_4_k_cu_fa2760dd_284734cuda3std3__419piecewise_constructE,(_ZN40_INTERNAL_f6ea33f4_4_k_cu_fa2760dd_284734cuda3std3__45__cpo4cendE - _ZN40_INTERNAL_f6ea33f4_4_k_cu_fa2760dd_284734cuda3std3__419piecewise_constructE)
_ZN40_INTERNAL_f6ea33f4_4_k_cu_fa2760dd_284734cuda3std3__419piecewise_constructE:
	.zero		1
	.type		_ZN40_INTERNAL_f6ea33f4_4_k_cu_fa2760dd_284734cuda3std3__45__cpo4cendE,@object
	.size		_ZN40_INTERNAL_f6ea33f4_4_k_cu_fa2760dd_284734cuda3std3__45__cpo4cendE,(_ZN40_INTERNAL_f6ea33f4_4_k_cu_fa2760dd_284734cuda3std6ranges3__45__cpo4swapE - _ZN40_INTERNAL_f6ea33f4_4_k_cu_fa2760dd_284734cuda3std3__45__cpo4cendE)
_ZN40_INTERNAL_f6ea33f4_4_k_cu_fa2760dd_284734cuda3std3__45__cpo4cendE:
	.zero		1
	.type		_ZN40_INTERNAL_f6ea33f4_4_k_cu_fa2760dd_284734cuda3std6ranges3__45__cpo4swapE,@object
	.size		_ZN40_INTERNAL_f6ea33f4_4_k_cu_fa2760dd_284734cuda3std6ranges3__45__cpo4swapE,(.L_8 - _ZN40_INTERNAL_f6ea33f4_4_k_cu_fa2760dd_284734cuda3std6ranges3__45__cpo4swapE)
_ZN40_INTERNAL_f6ea33f4_4_k_cu_fa2760dd_284734cuda3std6ranges3__45__cpo4swapE:
	.zero		1
.L_8:


//--------------------- .nv.constant0._ZN7cutlass13device_kernelINS_4gemm6kernel13GemmUniversalIN4cute5tupleIJiiiiEEENS1_10collective13CollectiveMmaINS1_34MainloopSm90TmaGmmaWarpSpecializedILi9ENS5_IJNS4_1CILi2EEENSA_ILi1EEESC_EEENS1_35KernelTmaWarpSpecializedCooperativeEEENS5_IJNSA_ILi128EEENSA_ILi64EEESH_EEENS_6half_tENS5_IJlSC_lEEESJ_SK_NS4_8TiledMMAINS4_8MMA_AtomIJNS4_4SM904GMMA25MMA_64x64x16_F32F16F16_SSILNSO_5MajorE0ELSQ_0ELNSO_7ScaleInE1ELSR_1EEEEEENS4_6LayoutISD_NS5_IJSC_NSA_ILi0EEESV_EEEEENS5_IJNS4_10UnderscoreESY_SY_EEEEENS4_13SM90_TMA_LOADENS4_14ComposedLayoutINS4_7SwizzleILi3ELi4ELi3EEENS4_18smem_ptr_flag_bitsILi16EEENSU_INS5_IJNSA_ILi8EEESH_EEENS5_IJSH_SC_EEEEEEEvNS4_8identityENS4_23SM90_TMA_LOAD_MULTICASTES1B_vS1C_EENS_8epilogue10collective6detail29Sm90TmaWarpSpecializedAdapterINS1G_15DefaultEpilogueISJ_SK_SK_NS1F_6thread17LinearCombinationISJ_Li1EffLNS1K_9ScaleType4KindE0ELNS_15FloatRoundStyleE2ESJ_EENS1_15EpilogueDefaultEEEEEvvEEEEvNT_6ParamsE --------------------------
	.section	.nv.constant0._ZN7cutlass13device_kernelINS_4gemm6kernel13GemmUniversalIN4cute5tupleIJiiiiEEENS1_10collective13CollectiveMmaINS1_34MainloopSm90TmaGmmaWarpSpecializedILi9ENS5_IJNS4_1CILi2EEENSA_ILi1EEESC_EEENS1_35KernelTmaWarpSpecializedCooperativeEEENS5_IJNSA_ILi128EEENSA_ILi64EEESH_EEENS_6half_tENS5_IJlSC_lEEESJ_SK_NS4_8TiledMMAINS4_8MMA_AtomIJNS4_4SM904GMMA25MMA_64x64x16_F32F16F16_SSILNSO_5MajorE0ELSQ_0ELNSO_7ScaleInE1ELSR_1EEEEEENS4_6LayoutISD_NS5_IJSC_NSA_ILi0EEESV_EEEEENS5_IJNS4_10UnderscoreESY_SY_EEEEENS4_13SM90_TMA_LOADENS4_14ComposedLayoutINS4_7SwizzleILi3ELi4ELi3EEENS4_18smem_ptr_flag_bitsILi16EEENSU_INS5_IJNSA_ILi8EEESH_EEENS5_IJSH_SC_EEEEEEEvNS4_8identityENS4_23SM90_TMA_LOAD_MULTICASTES1B_vS1C_EENS_8epilogue10collective6detail29Sm90TmaWarpSpecializedAdapterINS1G_15DefaultEpilogueISJ_SK_SK_NS1F_6thread17LinearCombinationISJ_Li1EffLNS1K_9ScaleType4KindE0ELNS_15FloatRoundStyleE2ESJ_EENS1_15EpilogueDefaultEEEEEvvEEEEvNT_6ParamsE,"a",@progbits
	.sectionflags	@""
	.align	4
.nv.constant0._ZN7cutlass13device_kernelINS_4gemm6kernel13GemmUniversalIN4cute5tupleIJiiiiEEENS1_10collective13CollectiveMmaINS1_34MainloopSm90TmaGmmaWarpSpecializedILi9ENS5_IJNS4_1CILi2EEENSA_ILi1EEESC_EEENS1_35KernelTmaWarpSpecializedCooperativeEEENS5_IJNSA_ILi128EEENSA_ILi64EEESH_EEENS_6half_tENS5_IJlSC_lEEESJ_SK_NS4_8TiledMMAINS4_8MMA_AtomIJNS4_4SM904GMMA25MMA_64x64x16_F32F16F16_SSILNSO_5MajorE0ELSQ_0ELNSO_7ScaleInE1ELSR_1EEEEEENS4_6LayoutISD_NS5_IJSC_NSA_ILi0EEESV_EEEEENS5_IJNS4_10UnderscoreESY_SY_EEEEENS4_13SM90_TMA_LOADENS4_14ComposedLayoutINS4_7SwizzleILi3ELi4ELi3EEENS4_18smem_ptr_flag_bitsILi16EEENSU_INS5_IJNSA_ILi8EEESH_EEENS5_IJSH_SC_EEEEEEEvNS4_8identityENS4_23SM90_TMA_LOAD_MULTICASTES1B_vS1C_EENS_8epilogue10collective6detail29Sm90TmaWarpSpecializedAdapterINS1G_15DefaultEpilogueISJ_SK_SK_NS1F_6thread17LinearCombinationISJ_Li1EffLNS1K_9ScaleType4KindE0ELNS_15FloatRoundStyleE2ESJ_EENS1_15EpilogueDefaultEEEEEvvEEEEvNT_6ParamsE:
	.zero		1664


//--------------------- SYMBOLS --------------------------

	.type		.nv.reservedSmem.offset0,@object
	.size		.nv.reservedSmem.offset0,0x4
	.type		__assertfail,@function
